//
// Generated by NVIDIA NVVM Compiler
//
// Compiler Build ID: CL-36424714
// Cuda compilation tools, release 13.0, V13.0.88
// Based on NVVM 20.0.0
//

.version 9.0
.target sm_100
.address_size 64

	// .globl	_Z6unrollPiS_i

.visible .entry _Z6unrollPiS_i(
	.param .u64 .ptr .align 1 _Z6unrollPiS_i_param_0,
	.param .u64 .ptr .align 1 _Z6unrollPiS_i_param_1,
	.param .u32 _Z6unrollPiS_i_param_2
)
{
	.reg .pred 	%p<6>;
	.reg .b32 	%r<19>;
	.reg .b64 	%rd<23>;

	ld.param.u64 	%rd8, [_Z6unrollPiS_i_param_0];
	ld.param.u64 	%rd7, [_Z6unrollPiS_i_param_1];
	ld.param.u32 	%r7, [_Z6unrollPiS_i_param_2];
	cvta.to.global.u64 	%rd1, %rd8;
	mov.u32 	%r1, %tid.x;
	mov.u32 	%r2, %ctaid.x;
	mov.u32 	%r18, %ntid.x;
	mul.lo.s32 	%r8, %r18, %r2;
	shl.b32 	%r9, %r8, 1;
	add.s32 	%r10, %r9, %r1;
	mul.wide.s32 	%rd9, %r9, 4;
	add.s64 	%rd21, %rd1, %rd9;
	add.s32 	%r4, %r10, %r18;
	setp.ge.u32 	%p1, %r4, %r7;
	@%p1 bra 	$L__BB0_2;
	mul.wide.u32 	%rd10, %r4, 4;
	add.s64 	%rd11, %rd1, %rd10;
	ld.global.u32 	%r11, [%rd11];
	shl.b32 	%r12, %r1, 2;
	cvt.u64.u32 	%rd12, %r12;
	add.s64 	%rd13, %rd21, %rd12;
	ld.global.u32 	%r13, [%rd13];
	add.s32 	%r14, %r13, %r11;
	st.global.u32 	[%rd13], %r14;
$L__BB0_2:
	bar.sync 	0;
	setp.lt.u32 	%p2, %r18, 2;
	@%p2 bra 	$L__BB0_6;
$L__BB0_3:
	shr.u32 	%r6, %r18, 1;
	setp.ge.u32 	%p3, %r1, %r6;
	@%p3 bra 	$L__BB0_5;
	add.s32 	%r15, %r6, %r1;
	mul.wide.u32 	%rd14, %r15, 4;
	add.s64 	%rd15, %rd21, %rd14;
	ld.global.u32 	%r16, [%rd15];
	mul.wide.s32 	%rd16, %r16, 4;
	add.s64 	%rd21, %rd21, %rd16;
$L__BB0_5:
	bar.sync 	0;
	setp.gt.u32 	%p4, %r18, 3;
	mov.u32 	%r18, %r6;
	@%p4 bra 	$L__BB0_3;
$L__BB0_6:
	setp.ne.s32 	%p5, %r1, 0;
	@%p5 bra 	$L__BB0_8;
	ld.global.u32 	%r17, [%rd21];
	cvta.to.global.u64 	%rd17, %rd7;
	mul.wide.u32 	%rd18, %r2, 4;
	add.s64 	%rd19, %rd17, %rd18;
	st.global.u32 	[%rd19], %r17;
$L__BB0_8:
	ret;

}
	// .globl	_Z18unrolling_completePiS_i
.visible .entry _Z18unrolling_completePiS_i(
	.param .u64 .ptr .align 1 _Z18unrolling_completePiS_i_param_0,
	.param .u64 .ptr .align 1 _Z18unrolling_completePiS_i_param_1,
	.param .u32 _Z18unrolling_completePiS_i_param_2
)
{
	.reg .pred 	%p<15>;
	.reg .b32 	%r<37>;
	.reg .b64 	%rd<11>;

	ld.param.u64 	%rd4, [_Z18unrolling_completePiS_i_param_0];
	ld.param.u64 	%rd3, [_Z18unrolling_completePiS_i_param_1];
	cvta.to.global.u64 	%rd5, %rd4;
	mov.u32 	%r4, %tid.x;
	mov.u32 	%r2, %ntid.x;
	mov.u32 	%r3, %ctaid.x;
	mul.lo.s32 	%r5, %r2, %r3;
	mul.wide.u32 	%rd6, %r5, 4;
	add.s64 	%rd1, %rd5, %rd6;
	setp.ne.s32 	%p1, %r2, 1024;
	setp.gt.u32 	%p2, %r4, 511;
	mul.wide.u32 	%rd7, %r4, 4;
	add.s64 	%rd2, %rd1, %rd7;
	or.pred  	%p3, %p1, %p2;
	@%p3 bra 	$L__BB1_2;
	ld.global.u32 	%r6, [%rd2+2048];
	ld.global.u32 	%r7, [%rd2];
	add.s32 	%r8, %r7, %r6;
	st.global.u32 	[%rd2], %r8;
$L__BB1_2:
	bar.sync 	0;
	setp.ne.s32 	%p4, %r2, 512;
	setp.gt.u32 	%p5, %r4, 255;
	or.pred  	%p6, %p4, %p5;
	@%p6 bra 	$L__BB1_4;
	ld.global.u32 	%r9, [%rd2+1024];
	ld.global.u32 	%r10, [%rd2];
	add.s32 	%r11, %r10, %r9;
	st.global.u32 	[%rd2], %r11;
$L__BB1_4:
	bar.sync 	0;
	setp.ne.s32 	%p7, %r2, 256;
	setp.gt.u32 	%p8, %r4, 127;
	or.pred  	%p9, %p7, %p8;
	@%p9 bra 	$L__BB1_6;
	ld.global.u32 	%r12, [%rd2+512];
	ld.global.u32 	%r13, [%rd2];
	add.s32 	%r14, %r13, %r12;
	st.global.u32 	[%rd2], %r14;
$L__BB1_6:
	bar.sync 	0;
	setp.ne.s32 	%p10, %r2, 128;
	setp.gt.u32 	%p11, %r4, 63;
	or.pred  	%p12, %p10, %p11;
	@%p12 bra 	$L__BB1_8;
	ld.global.u32 	%r15, [%rd2+256];
	ld.global.u32 	%r16, [%rd2];
	add.s32 	%r17, %r16, %r15;
	st.global.u32 	[%rd2], %r17;
$L__BB1_8:
	bar.sync 	0;
	setp.gt.u32 	%p13, %r4, 31;
	@%p13 bra 	$L__BB1_11;
	ld.volatile.global.u32 	%r18, [%rd2+128];
	ld.volatile.global.u32 	%r19, [%rd2];
	add.s32 	%r20, %r19, %r18;
	st.volatile.global.u32 	[%rd2], %r20;
	ld.volatile.global.u32 	%r21, [%rd2+64];
	ld.volatile.global.u32 	%r22, [%rd2];
	add.s32 	%r23, %r22, %r21;
	st.volatile.global.u32 	[%rd2], %r23;
	ld.volatile.global.u32 	%r24, [%rd2+32];
	ld.volatile.global.u32 	%r25, [%rd2];
	add.s32 	%r26, %r25, %r24;
	st.volatile.global.u32 	[%rd2], %r26;
	ld.volatile.global.u32 	%r27, [%rd2+16];
	ld.volatile.global.u32 	%r28, [%rd2];
	add.s32 	%r29, %r28, %r27;
	st.volatile.global.u32 	[%rd2], %r29;
	ld.volatile.global.u32 	%r30, [%rd2+8];
	ld.volatile.global.u32 	%r31, [%rd2];
	add.s32 	%r32, %r31, %r30;
	st.volatile.global.u32 	[%rd2], %r32;
	ld.volatile.global.u32 	%r33, [%rd2+4];
	ld.volatile.global.u32 	%r34, [%rd2];
	add.s32 	%r35, %r34, %r33;
	st.volatile.global.u32 	[%rd2], %r35;
	setp.ne.s32 	%p14, %r4, 0;
	@%p14 bra 	$L__BB1_11;
	ld.global.u32 	%r36, [%rd1];
	cvta.to.global.u64 	%rd8, %rd3;
	mul.wide.u32 	%rd9, %r3, 4;
	add.s64 	%rd10, %rd8, %rd9;
	st.global.u32 	[%rd10], %r36;
$L__BB1_11:
	ret;

}
	// .globl	_Z19mediaUnrollCompleteP8patientsS0_
.visible .entry _Z19mediaUnrollCompleteP8patientsS0_(
	.param .u64 .ptr .align 1 _Z19mediaUnrollCompleteP8patientsS0__param_0,
	.param .u64 .ptr .align 1 _Z19mediaUnrollCompleteP8patientsS0__param_1
)
{
	.reg .pred 	%p<15>;
	.reg .b32 	%r<37>;
	.reg .b64 	%rd<17>;
	.reg .b64 	%fd<122>;

	ld.param.u64 	%rd6, [_Z19mediaUnrollCompleteP8patientsS0__param_0];
	ld.param.u64 	%rd5, [_Z19mediaUnrollCompleteP8patientsS0__param_1];
	cvta.to.global.u64 	%rd7, %rd6;
	mov.u32 	%r4, %tid.x;
	mov.u32 	%r2, %ntid.x;
	mov.u32 	%r3, %ctaid.x;
	mul.lo.s32 	%r5, %r2, %r3;
	mul.wide.u32 	%rd8, %r5, 4;
	add.s64 	%rd9, %rd7, %rd8;
	add.s64 	%rd1, %rd9, 256;
	add.s64 	%rd10, %rd9, %rd8;
	add.s64 	%rd2, %rd10, 512;
	setp.ne.s32 	%p1, %r2, 1024;
	setp.gt.u32 	%p2, %r4, 511;
	mul.wide.u32 	%rd11, %r4, 4;
	add.s64 	%rd3, %rd1, %rd11;
	mul.wide.u32 	%rd12, %r4, 8;
	add.s64 	%rd4, %rd2, %rd12;
	or.pred  	%p3, %p1, %p2;
	@%p3 bra 	$L__BB2_2;
	ld.global.u32 	%r6, [%rd3+2048];
	ld.global.u32 	%r7, [%rd3];
	add.s32 	%r8, %r7, %r6;
	st.global.u32 	[%rd3], %r8;
	ld.global.f64 	%fd1, [%rd4+4096];
	ld.global.f64 	%fd2, [%rd4];
	add.f64 	%fd3, %fd1, %fd2;
	st.global.f64 	[%rd4], %fd3;
	ld.global.f64 	%fd4, [%rd4+4608];
	ld.global.f64 	%fd5, [%rd4+512];
	add.f64 	%fd6, %fd4, %fd5;
	st.global.f64 	[%rd4+512], %fd6;
	ld.global.f64 	%fd7, [%rd4+5632];
	ld.global.f64 	%fd8, [%rd4+1536];
	add.f64 	%fd9, %fd7, %fd8;
	st.global.f64 	[%rd4+1536], %fd9;
	ld.global.f64 	%fd10, [%rd4+5120];
	ld.global.f64 	%fd11, [%rd4+1024];
	add.f64 	%fd12, %fd10, %fd11;
	st.global.f64 	[%rd4+1024], %fd12;
$L__BB2_2:
	bar.sync 	0;
	setp.ne.s32 	%p4, %r2, 512;
	setp.gt.u32 	%p5, %r4, 255;
	or.pred  	%p6, %p4, %p5;
	@%p6 bra 	$L__BB2_4;
	ld.global.u32 	%r9, [%rd3+1024];
	ld.global.u32 	%r10, [%rd3];
	add.s32 	%r11, %r10, %r9;
	st.global.u32 	[%rd3], %r11;
	ld.global.f64 	%fd13, [%rd4+4096];
	ld.global.f64 	%fd14, [%rd4];
	add.f64 	%fd15, %fd13, %fd14;
	st.global.f64 	[%rd4], %fd15;
	ld.global.f64 	%fd16, [%rd4+4608];
	ld.global.f64 	%fd17, [%rd4+512];
	add.f64 	%fd18, %fd16, %fd17;
	st.global.f64 	[%rd4+512], %fd18;
	ld.global.f64 	%fd19, [%rd4+5632];
	ld.global.f64 	%fd20, [%rd4+1536];
	add.f64 	%fd21, %fd19, %fd20;
	st.global.f64 	[%rd4+1536], %fd21;
	ld.global.f64 	%fd22, [%rd4+5120];
	ld.global.f64 	%fd23, [%rd4+1024];
	add.f64 	%fd24, %fd22, %fd23;
	st.global.f64 	[%rd4+1024], %fd24;
$L__BB2_4:
	bar.sync 	0;
	setp.ne.s32 	%p7, %r2, 256;
	setp.gt.u32 	%p8, %r4, 127;
	or.pred  	%p9, %p7, %p8;
	@%p9 bra 	$L__BB2_6;
	ld.global.u32 	%r12, [%rd3+512];
	ld.global.u32 	%r13, [%rd3];
	add.s32 	%r14, %r13, %r12;
	st.global.u32 	[%rd3], %r14;
	ld.global.f64 	%fd25, [%rd4+4096];
	ld.global.f64 	%fd26, [%rd4];
	add.f64 	%fd27, %fd25, %fd26;
	st.global.f64 	[%rd4], %fd27;
	ld.global.f64 	%fd28, [%rd4+4608];
	ld.global.f64 	%fd29, [%rd4+512];
	add.f64 	%fd30, %fd28, %fd29;
	st.global.f64 	[%rd4+512], %fd30;
	ld.global.f64 	%fd31, [%rd4+5632];
	ld.global.f64 	%fd32, [%rd4+1536];
	add.f64 	%fd33, %fd31, %fd32;
	st.global.f64 	[%rd4+1536], %fd33;
	ld.global.f64 	%fd34, [%rd4+5120];
	ld.global.f64 	%fd35, [%rd4+1024];
	add.f64 	%fd36, %fd34, %fd35;
	st.global.f64 	[%rd4+1024], %fd36;
$L__BB2_6:
	bar.sync 	0;
	setp.ne.s32 	%p10, %r2, 128;
	setp.gt.u32 	%p11, %r4, 63;
	or.pred  	%p12, %p10, %p11;
	@%p12 bra 	$L__BB2_8;
	ld.global.u32 	%r15, [%rd3+256];
	ld.global.u32 	%r16, [%rd3];
	add.s32 	%r17, %r16, %r15;
	st.global.u32 	[%rd3], %r17;
	ld.global.f64 	%fd37, [%rd4+4096];
	ld.global.f64 	%fd38, [%rd4];
	add.f64 	%fd39, %fd37, %fd38;
	st.global.f64 	[%rd4], %fd39;
	ld.global.f64 	%fd40, [%rd4+4608];
	ld.global.f64 	%fd41, [%rd4+512];
	add.f64 	%fd42, %fd40, %fd41;
	st.global.f64 	[%rd4+512], %fd42;
	ld.global.f64 	%fd43, [%rd4+5632];
	ld.global.f64 	%fd44, [%rd4+1536];
	add.f64 	%fd45, %fd43, %fd44;
	st.global.f64 	[%rd4+1536], %fd45;
	ld.global.f64 	%fd46, [%rd4+5120];
	ld.global.f64 	%fd47, [%rd4+1024];
	add.f64 	%fd48, %fd46, %fd47;
	st.global.f64 	[%rd4+1024], %fd48;
$L__BB2_8:
	bar.sync 	0;
	setp.gt.u32 	%p13, %r4, 31;
	@%p13 bra 	$L__BB2_11;
	ld.volatile.global.u32 	%r18, [%rd3+128];
	ld.volatile.global.u32 	%r19, [%rd3];
	add.s32 	%r20, %r19, %r18;
	st.volatile.global.u32 	[%rd3], %r20;
	ld.volatile.global.u32 	%r21, [%rd3+64];
	ld.volatile.global.u32 	%r22, [%rd3];
	add.s32 	%r23, %r22, %r21;
	st.volatile.global.u32 	[%rd3], %r23;
	ld.volatile.global.u32 	%r24, [%rd3+32];
	ld.volatile.global.u32 	%r25, [%rd3];
	add.s32 	%r26, %r25, %r24;
	st.volatile.global.u32 	[%rd3], %r26;
	ld.volatile.global.u32 	%r27, [%rd3+16];
	ld.volatile.global.u32 	%r28, [%rd3];
	add.s32 	%r29, %r28, %r27;
	st.volatile.global.u32 	[%rd3], %r29;
	ld.volatile.global.u32 	%r30, [%rd3+8];
	ld.volatile.global.u32 	%r31, [%rd3];
	add.s32 	%r32, %r31, %r30;
	st.volatile.global.u32 	[%rd3], %r32;
	ld.volatile.global.u32 	%r33, [%rd3+4];
	ld.volatile.global.u32 	%r34, [%rd3];
	add.s32 	%r35, %r34, %r33;
	st.volatile.global.u32 	[%rd3], %r35;
	ld.volatile.global.f64 	%fd49, [%rd4+256];
	ld.volatile.global.f64 	%fd50, [%rd4];
	add.f64 	%fd51, %fd49, %fd50;
	st.volatile.global.f64 	[%rd4], %fd51;
	ld.volatile.global.f64 	%fd52, [%rd4+128];
	ld.volatile.global.f64 	%fd53, [%rd4];
	add.f64 	%fd54, %fd52, %fd53;
	st.volatile.global.f64 	[%rd4], %fd54;
	ld.volatile.global.f64 	%fd55, [%rd4+64];
	ld.volatile.global.f64 	%fd56, [%rd4];
	add.f64 	%fd57, %fd55, %fd56;
	st.volatile.global.f64 	[%rd4], %fd57;
	ld.volatile.global.f64 	%fd58, [%rd4+32];
	ld.volatile.global.f64 	%fd59, [%rd4];
	add.f64 	%fd60, %fd58, %fd59;
	st.volatile.global.f64 	[%rd4], %fd60;
	ld.volatile.global.f64 	%fd61, [%rd4+16];
	ld.volatile.global.f64 	%fd62, [%rd4];
	add.f64 	%fd63, %fd61, %fd62;
	st.volatile.global.f64 	[%rd4], %fd63;
	ld.volatile.global.f64 	%fd64, [%rd4+8];
	ld.volatile.global.f64 	%fd65, [%rd4];
	add.f64 	%fd66, %fd64, %fd65;
	st.volatile.global.f64 	[%rd4], %fd66;
	ld.volatile.global.f64 	%fd67, [%rd4+768];
	ld.volatile.global.f64 	%fd68, [%rd4+512];
	add.f64 	%fd69, %fd67, %fd68;
	st.volatile.global.f64 	[%rd4+512], %fd69;
	ld.volatile.global.f64 	%fd70, [%rd4+640];
	ld.volatile.global.f64 	%fd71, [%rd4+512];
	add.f64 	%fd72, %fd70, %fd71;
	st.volatile.global.f64 	[%rd4+512], %fd72;
	ld.volatile.global.f64 	%fd73, [%rd4+576];
	ld.volatile.global.f64 	%fd74, [%rd4+512];
	add.f64 	%fd75, %fd73, %fd74;
	st.volatile.global.f64 	[%rd4+512], %fd75;
	ld.volatile.global.f64 	%fd76, [%rd4+544];
	ld.volatile.global.f64 	%fd77, [%rd4+512];
	add.f64 	%fd78, %fd76, %fd77;
	st.volatile.global.f64 	[%rd4+512], %fd78;
	ld.volatile.global.f64 	%fd79, [%rd4+528];
	ld.volatile.global.f64 	%fd80, [%rd4+512];
	add.f64 	%fd81, %fd79, %fd80;
	st.volatile.global.f64 	[%rd4+512], %fd81;
	ld.volatile.global.f64 	%fd82, [%rd4+520];
	ld.volatile.global.f64 	%fd83, [%rd4+512];
	add.f64 	%fd84, %fd82, %fd83;
	st.volatile.global.f64 	[%rd4+512], %fd84;
	ld.volatile.global.f64 	%fd85, [%rd4+1792];
	ld.volatile.global.f64 	%fd86, [%rd4+1536];
	add.f64 	%fd87, %fd85, %fd86;
	st.volatile.global.f64 	[%rd4+1536], %fd87;
	ld.volatile.global.f64 	%fd88, [%rd4+1664];
	ld.volatile.global.f64 	%fd89, [%rd4+1536];
	add.f64 	%fd90, %fd88, %fd89;
	st.volatile.global.f64 	[%rd4+1536], %fd90;
	ld.volatile.global.f64 	%fd91, [%rd4+1600];
	ld.volatile.global.f64 	%fd92, [%rd4+1536];
	add.f64 	%fd93, %fd91, %fd92;
	st.volatile.global.f64 	[%rd4+1536], %fd93;
	ld.volatile.global.f64 	%fd94, [%rd4+1568];
	ld.volatile.global.f64 	%fd95, [%rd4+1536];
	add.f64 	%fd96, %fd94, %fd95;
	st.volatile.global.f64 	[%rd4+1536], %fd96;
	ld.volatile.global.f64 	%fd97, [%rd4+1552];
	ld.volatile.global.f64 	%fd98, [%rd4+1536];
	add.f64 	%fd99, %fd97, %fd98;
	st.volatile.global.f64 	[%rd4+1536], %fd99;
	ld.volatile.global.f64 	%fd100, [%rd4+1544];
	ld.volatile.global.f64 	%fd101, [%rd4+1536];
	add.f64 	%fd102, %fd100, %fd101;
	st.volatile.global.f64 	[%rd4+1536], %fd102;
	ld.volatile.global.f64 	%fd103, [%rd4+1280];
	ld.volatile.global.f64 	%fd104, [%rd4+1024];
	add.f64 	%fd105, %fd103, %fd104;
	st.volatile.global.f64 	[%rd4+1024], %fd105;
	ld.volatile.global.f64 	%fd106, [%rd4+1152];
	ld.volatile.global.f64 	%fd107, [%rd4+1024];
	add.f64 	%fd108, %fd106, %fd107;
	st.volatile.global.f64 	[%rd4+1024], %fd108;
	ld.volatile.global.f64 	%fd109, [%rd4+1088];
	ld.volatile.global.f64 	%fd110, [%rd4+1024];
	add.f64 	%fd111, %fd109, %fd110;
	st.volatile.global.f64 	[%rd4+1024], %fd111;
	ld.volatile.global.f64 	%fd112, [%rd4+1056];
	ld.volatile.global.f64 	%fd113, [%rd4+1024];
	add.f64 	%fd114, %fd112, %fd113;
	st.volatile.global.f64 	[%rd4+1024], %fd114;
	ld.volatile.global.f64 	%fd115, [%rd4+1040];
	ld.volatile.global.f64 	%fd116, [%rd4+1024];
	add.f64 	%fd117, %fd115, %fd116;
	st.volatile.global.f64 	[%rd4+1024], %fd117;
	ld.volatile.global.f64 	%fd118, [%rd4+1032];
	ld.volatile.global.f64 	%fd119, [%rd4+1024];
	add.f64 	%fd120, %fd118, %fd119;
	st.volatile.global.f64 	[%rd4+1024], %fd120;
	setp.ne.s32 	%p14, %r4, 0;
	@%p14 bra 	$L__BB2_11;
	ld.global.u32 	%r36, [%rd1];
	cvta.to.global.u64 	%rd13, %rd5;
	mul.wide.u32 	%rd14, %r3, 4;
	add.s64 	%rd15, %rd13, %rd14;
	st.global.u32 	[%rd15+256], %r36;
	ld.global.f64 	%fd121, [%rd2];
	add.s64 	%rd16, %rd15, %rd14;
	st.global.f64 	[%rd16+512], %fd121;
$L__BB2_11:
	ret;

}


// ===== COMPILED SASS (sm_100) =====

	.target	sm_100

	.elftype	@"ET_EXEC"


//--------------------- .note.nv.tkinfo           --------------------------
	.section	.note.nv.tkinfo,"",@"SHT_NOTE"
	.sectionflags	@"SHF_NOTE_NV_TKINFO"
	.tkinfo
        /*0018*/ 	.word	0x00000002
        /*0030*/ 	.string	""
        /*0030*/ 	.string	"ptxas"
        /*0030*/ 	.string	"Cuda compilation tools, release 13.0, V13.0.88"
        /*0030*/ 	.string	"Build cuda_13.0.r13.0/compiler.36424714_0"
        /*0030*/ 	.string	"-arch sm_100 -m 64 "



//--------------------- .note.nv.cuinfo           --------------------------
	.section	.note.nv.cuinfo,"",@"SHT_NOTE"
	.sectionflags	@"SHF_NOTE_NV_CUINFO"
        /*0018*/ 	.short	0x0002
        /*001a*/ 	.short	0x0064
        /*001c*/ 	.short	0x0082
	.zero		2


//--------------------- .nv.info                  --------------------------
	.section	.nv.info,"",@"SHT_CUDA_INFO"
	.align	4


	//----- nvinfo : EIATTR_REGCOUNT
	.align		4
        /*0000*/ 	.byte	0x04, 0x2f
        /*0002*/ 	.short	(.L_1 - .L_0)
	.align		4
.L_0:
        /*0004*/ 	.word	index@(_Z6unrollPiS_i)
        /*0008*/ 	.word	0x0000000e


	//----- nvinfo : EIATTR_FRAME_SIZE
	.align		4
.L_1:
        /*000c*/ 	.byte	0x04, 0x11
        /*000e*/ 	.short	(.L_3 - .L_2)
	.align		4
.L_2:
        /*0010*/ 	.word	index@(_Z6unrollPiS_i)
        /*0014*/ 	.word	0x00000000


	//----- nvinfo : EIATTR_REGCOUNT
	.align		4
.L_3:
        /*0018*/ 	.byte	0x04, 0x2f
        /*001a*/ 	.short	(.L_5 - .L_4)
	.align		4
.L_4:
        /*001c*/ 	.word	index@(_Z18unrolling_completePiS_i)
        /*0020*/ 	.word	0x00000012


	//----- nvinfo : EIATTR_FRAME_SIZE
	.align		4
.L_5:
        /*0024*/ 	.byte	0x04, 0x11
        /*0026*/ 	.short	(.L_7 - .L_6)
	.align		4
.L_6:
        /*0028*/ 	.word	index@(_Z18unrolling_completePiS_i)
        /*002c*/ 	.word	0x00000000


	//----- nvinfo : EIATTR_REGCOUNT
	.align		4
.L_7:
        /*0030*/ 	.byte	0x04, 0x2f
        /*0032*/ 	.short	(.L_9 - .L_8)
	.align		4
.L_8:
        /*0034*/ 	.word	index@(_Z19mediaUnrollCompleteP8patientsS0_)
        /*0038*/ 	.word	0x0000001e


	//----- nvinfo : EIATTR_FRAME_SIZE
	.align		4
.L_9:
        /*003c*/ 	.byte	0x04, 0x11
        /*003e*/ 	.short	(.L_11 - .L_10)
	.align		4
.L_10:
        /*0040*/ 	.word	index@(_Z19mediaUnrollCompleteP8patientsS0_)
        /*0044*/ 	.word	0x00000000


	//----- nvinfo : EIATTR_MIN_STACK_SIZE
	.align		4
.L_11:
        /*0048*/ 	.byte	0x04, 0x12
        /*004a*/ 	.short	(.L_13 - .L_12)
	.align		4
.L_12:
        /*004c*/ 	.word	index@(_Z19mediaUnrollCompleteP8patientsS0_)
        /*0050*/ 	.word	0x00000000


	//----- nvinfo : EIATTR_MIN_STACK_SIZE
	.align		4
.L_13:
        /*0054*/ 	.byte	0x04, 0x12
        /*0056*/ 	.short	(.L_15 - .L_14)
	.align		4
.L_14:
        /*0058*/ 	.word	index@(_Z18unrolling_completePiS_i)
        /*005c*/ 	.word	0x00000000


	//----- nvinfo : EIATTR_MIN_STACK_SIZE
	.align		4
.L_15:
        /*0060*/ 	.byte	0x04, 0x12
        /*0062*/ 	.short	(.L_17 - .L_16)
	.align		4
.L_16:
        /*0064*/ 	.word	index@(_Z6unrollPiS_i)
        /*0068*/ 	.word	0x00000000
.L_17:


//--------------------- .nv.compat                --------------------------
	.section	.nv.compat,"",@"SHT_CUDA_COMPAT_INFO"
	.align	4
        /*0000*/ 	.byte	0x02, 0x09, 0x00, 0x00, 0x02, 0x02, 0x01, 0x00, 0x02, 0x05, 0x05, 0x00, 0x03, 0x07, 0x01, 0x01
        /*0010*/ 	.byte	0x02, 0x03, 0x00, 0x00, 0x02, 0x06, 0x01, 0x00, 0x04, 0x0b, 0x08, 0x00, 0x01, 0x00, 0x00, 0x00
        /*0020*/ 	.byte	0x00, 0x00, 0x00, 0x00


//--------------------- .nv.info._Z19mediaUnrollCompleteP8patientsS0_ --------------------------
	.section	.nv.info._Z19mediaUnrollCompleteP8patientsS0_,"",@"SHT_CUDA_INFO"
	.sectionflags	@""
	.align	4


	//----- nvinfo : EIATTR_CUDA_API_VERSION
	.align		4
        /*0000*/ 	.byte	0x04, 0x37
        /*0002*/ 	.short	(.L_19 - .L_18)
.L_18:
        /*0004*/ 	.word	0x00000082


	//----- nvinfo : EIATTR_KPARAM_INFO
	.align		4
.L_19:
        /*0008*/ 	.byte	0x04, 0x17
        /*000a*/ 	.short	(.L_21 - .L_20)
.L_20:
        /*000c*/ 	.word	0x00000000
        /*0010*/ 	.short	0x0001
        /*0012*/ 	.short	0x0008
        /*0014*/ 	.byte	0x00, 0xf5, 0x21, 0x00


	//----- nvinfo : EIATTR_KPARAM_INFO
	.align		4
.L_21:
        /*0018*/ 	.byte	0x04, 0x17
        /*001a*/ 	.short	(.L_23 - .L_22)
.L_22:
        /*001c*/ 	.word	0x00000000
        /*0020*/ 	.short	0x0000
        /*0022*/ 	.short	0x0000
        /*0024*/ 	.byte	0x00, 0xf5, 0x21, 0x00


	//----- nvinfo : EIATTR_SPARSE_MMA_MASK
	.align		4
.L_23:
        /*0028*/ 	.byte	0x03, 0x50
        /*002a*/ 	.short	0x0000


	//----- nvinfo : EIATTR_MAXREG_COUNT
	.align		4
        /*002c*/ 	.byte	0x03, 0x1b
        /*002e*/ 	.short	0x00ff


	//----- nvinfo : EIATTR_NUM_BARRIERS
	.align		4
        /*0030*/ 	.byte	0x02, 0x4c
        /*0032*/ 	.byte	0x01
	.zero		1


	//----- nvinfo : EIATTR_MERCURY_ISA_VERSION
	.align		4
        /*0034*/ 	.byte	0x03, 0x5f
        /*0036*/ 	.short	0x0101


	//----- nvinfo : EIATTR_VRC_CTA_INIT_COUNT
	.align		4
        /*0038*/ 	.byte	0x02, 0x4a
	.zero		1
	.zero		1


	//----- nvinfo : EIATTR_EXIT_INSTR_OFFSETS
	.align		4
        /*003c*/ 	.byte	0x04, 0x1c
        /*003e*/ 	.short	(.L_25 - .L_24)


	//   ....[0]....
.L_24:
        /*0040*/ 	.word	0x00000750


	//   ....[1]....
        /*0044*/ 	.word	0x00000ef0


	//   ....[2]....
        /*0048*/ 	.word	0x00000f70


	//----- nvinfo : EIATTR_CRS_STACK_SIZE
	.align		4
.L_25:
        /*004c*/ 	.byte	0x04, 0x1e
        /*004e*/ 	.short	(.L_27 - .L_26)
.L_26:
        /*0050*/ 	.word	0x00000000


	//----- nvinfo : EIATTR_CBANK_PARAM_SIZE
	.align		4
.L_27:
        /*0054*/ 	.byte	0x03, 0x19
        /*0056*/ 	.short	0x0010


	//----- nvinfo : EIATTR_PARAM_CBANK
	.align		4
        /*0058*/ 	.byte	0x04, 0x0a
        /*005a*/ 	.short	(.L_29 - .L_28)
	.align		4
.L_28:
        /*005c*/ 	.word	index@(.nv.constant0._Z19mediaUnrollCompleteP8patientsS0_)
        /*0060*/ 	.short	0x0380
        /*0062*/ 	.short	0x0010


	//----- nvinfo : EIATTR_SW_WAR
	.align		4
.L_29:
        /*0064*/ 	.byte	0x04, 0x36
        /*0066*/ 	.short	(.L_31 - .L_30)
.L_30:
        /*0068*/ 	.word	0x00000008
.L_31:


//--------------------- .nv.info._Z18unrolling_completePiS_i --------------------------
	.section	.nv.info._Z18unrolling_completePiS_i,"",@"SHT_CUDA_INFO"
	.sectionflags	@""
	.align	4


	//----- nvinfo : EIATTR_CUDA_API_VERSION
	.align		4
        /*0000*/ 	.byte	0x04, 0x37
        /*0002*/ 	.short	(.L_33 - .L_32)
.L_32:
        /*0004*/ 	.word	0x00000082


	//----- nvinfo : EIATTR_KPARAM_INFO
	.align		4
.L_33:
        /*0008*/ 	.byte	0x04, 0x17
        /*000a*/ 	.short	(.L_35 - .L_34)
.L_34:
        /*000c*/ 	.word	0x00000000
        /*0010*/ 	.short	0x0002
        /*0012*/ 	.short	0x0010
        /*0014*/ 	.byte	0x00, 0xf0, 0x11, 0x00


	//----- nvinfo : EIATTR_KPARAM_INFO
	.align		4
.L_35:
        /*0018*/ 	.byte	0x04, 0x17
        /*001a*/ 	.short	(.L_37 - .L_36)
.L_36:
        /*001c*/ 	.word	0x00000000
        /*0020*/ 	.short	0x0001
        /*0022*/ 	.short	0x0008
        /*0024*/ 	.byte	0x00, 0xf5, 0x21, 0x00


	//----- nvinfo : EIATTR_KPARAM_INFO
	.align		4
.L_37:
        /*0028*/ 	.byte	0x04, 0x17
        /*002a*/ 	.short	(.L_39 - .L_38)
.L_38:
        /*002c*/ 	.word	0x00000000
        /*0030*/ 	.short	0x0000
        /*0032*/ 	.short	0x0000
        /*0034*/ 	.byte	0x00, 0xf5, 0x21, 0x00


	//----- nvinfo : EIATTR_SPARSE_MMA_MASK
	.align		4
.L_39:
        /*0038*/ 	.byte	0x03, 0x50
        /*003a*/ 	.short	0x0000


	//----- nvinfo : EIATTR_MAXREG_COUNT
	.align		4
        /*003c*/ 	.byte	0x03, 0x1b
        /*003e*/ 	.short	0x00ff


	//----- nvinfo : EIATTR_NUM_BARRIERS
	.align		4
        /*0040*/ 	.byte	0x02, 0x4c
        /*0042*/ 	.byte	0x01
	.zero		1


	//----- nvinfo : EIATTR_MERCURY_ISA_VERSION
	.align		4
        /*0044*/ 	.byte	0x03, 0x5f
        /*0046*/ 	.short	0x0101


	//----- nvinfo : EIATTR_VRC_CTA_INIT_COUNT
	.align		4
        /*0048*/ 	.byte	0x02, 0x4a
	.zero		1
	.zero		1


	//----- nvinfo : EIATTR_EXIT_INSTR_OFFSETS
	.align		4
        /*004c*/ 	.byte	0x04, 0x1c
        /*004e*/ 	.short	(.L_41 - .L_40)


	//   ....[0]....
.L_40:
        /*0050*/ 	.word	0x00000320


	//   ....[1]....
        /*0054*/ 	.word	0x000004c0


	//   ....[2]....
        /*0058*/ 	.word	0x00000510


	//----- nvinfo : EIATTR_CRS_STACK_SIZE
	.align		4
.L_41:
        /*005c*/ 	.byte	0x04, 0x1e
        /*005e*/ 	.short	(.L_43 - .L_42)
.L_42:
        /*0060*/ 	.word	0x00000000


	//----- nvinfo : EIATTR_CBANK_PARAM_SIZE
	.align		4
.L_43:
        /*0064*/ 	.byte	0x03, 0x19
        /*0066*/ 	.short	0x0014


	//----- nvinfo : EIATTR_PARAM_CBANK
	.align		4
        /*0068*/ 	.byte	0x04, 0x0a
        /*006a*/ 	.short	(.L_45 - .L_44)
	.align		4
.L_44:
        /*006c*/ 	.word	index@(.nv.constant0._Z18unrolling_completePiS_i)
        /*0070*/ 	.short	0x0380
        /*0072*/ 	.short	0x0014


	//----- nvinfo : EIATTR_SW_WAR
	.align		4
.L_45:
        /*0074*/ 	.byte	0x04, 0x36
        /*0076*/ 	.short	(.L_47 - .L_46)
.L_46:
        /*0078*/ 	.word	0x00000008
.L_47:


//--------------------- .nv.info._Z6unrollPiS_i   --------------------------
	.section	.nv.info._Z6unrollPiS_i,"",@"SHT_CUDA_INFO"
	.sectionflags	@""
	.align	4


	//----- nvinfo : EIATTR_CUDA_API_VERSION
	.align		4
        /*0000*/ 	.byte	0x04, 0x37
        /*0002*/ 	.short	(.L_49 - .L_48)
.L_48:
        /*0004*/ 	.word	0x00000082


	//----- nvinfo : EIATTR_KPARAM_INFO
	.align		4
.L_49:
        /*0008*/ 	.byte	0x04, 0x17
        /*000a*/ 	.short	(.L_51 - .L_50)
.L_50:
        /*000c*/ 	.word	0x00000000
        /*0010*/ 	.short	0x0002
        /*0012*/ 	.short	0x0010
        /*0014*/ 	.byte	0x00, 0xf0, 0x11, 0x00


	//----- nvinfo : EIATTR_KPARAM_INFO
	.align		4
.L_51:
        /*0018*/ 	.byte	0x04, 0x17
        /*001a*/ 	.short	(.L_53 - .L_52)
.L_52:
        /*001c*/ 	.word	0x00000000
        /*0020*/ 	.short	0x0001
        /*0022*/ 	.short	0x0008
        /*0024*/ 	.byte	0x00, 0xf5, 0x21, 0x00


	//----- nvinfo : EIATTR_KPARAM_INFO
	.align		4
.L_53:
        /*0028*/ 	.byte	0x04, 0x17
        /*002a*/ 	.short	(.L_55 - .L_54)
.L_54:
        /*002c*/ 	.word	0x00000000
        /*0030*/ 	.short	0x0000
        /*0032*/ 	.short	0x0000
        /*0034*/ 	.byte	0x00, 0xf5, 0x21, 0x00


	//----- nvinfo : EIATTR_SPARSE_MMA_MASK
	.align		4
.L_55:
        /*0038*/ 	.byte	0x03, 0x50
        /*003a*/ 	.short	0x0000


	//----- nvinfo : EIATTR_MAXREG_COUNT
	.align		4
        /*003c*/ 	.byte	0x03, 0x1b
        /*003e*/ 	.short	0x00ff


	//----- nvinfo : EIATTR_NUM_BARRIERS
	.align		4
        /*0040*/ 	.byte	0x02, 0x4c
        /*0042*/ 	.byte	0x01
	.zero		1


	//----- nvinfo : EIATTR_MERCURY_ISA_VERSION
	.align		4
        /*0044*/ 	.byte	0x03, 0x5f
        /*0046*/ 	.short	0x0101


	//----- nvinfo : EIATTR_VRC_CTA_INIT_COUNT
	.align		4
        /*0048*/ 	.byte	0x02, 0x4a
	.zero		1
	.zero		1


	//----- nvinfo : EIATTR_EXIT_INSTR_OFFSETS
	.align		4
        /*004c*/ 	.byte	0x04, 0x1c
        /*004e*/ 	.short	(.L_57 - .L_56)


	//   ....[0]....
.L_56:
        /*0050*/ 	.word	0x00000270


	//   ....[1]....
        /*0054*/ 	.word	0x000002c0


	//----- nvinfo : EIATTR_CRS_STACK_SIZE
	.align		4
.L_57:
        /*0058*/ 	.byte	0x04, 0x1e
        /*005a*/ 	.short	(.L_59 - .L_58)
.L_58:
        /*005c*/ 	.word	0x00000000


	//----- nvinfo : EIATTR_CBANK_PARAM_SIZE
	.align		4
.L_59:
        /*0060*/ 	.byte	0x03, 0x19
        /*0062*/ 	.short	0x0014


	//----- nvinfo : EIATTR_PARAM_CBANK
	.align		4
        /*0064*/ 	.byte	0x04, 0x0a
        /*0066*/ 	.short	(.L_61 - .L_60)
	.align		4
.L_60:
        /*0068*/ 	.word	index@(.nv.constant0._Z6unrollPiS_i)
        /*006c*/ 	.short	0x0380
        /*006e*/ 	.short	0x0014


	//----- nvinfo : EIATTR_SW_WAR
	.align		4
.L_61:
        /*0070*/ 	.byte	0x04, 0x36
        /*0072*/ 	.short	(.L_63 - .L_62)
.L_62:
        /*0074*/ 	.word	0x00000008
.L_63:


//--------------------- .nv.callgraph             --------------------------
	.section	.nv.callgraph,"",@"SHT_CUDA_CALLGRAPH"
	.align	4
	.sectionentsize	8
	.align		4
        /*0000*/ 	.word	0x00000000
	.align		4
        /*0004*/ 	.word	0xffffffff
	.align		4
        /*0008*/ 	.word	0x00000000
	.align		4
        /*000c*/ 	.word	0xfffffffe
	.align		4
        /*0010*/ 	.word	0x00000000
	.align		4
        /*0014*/ 	.word	0xfffffffd
	.align		4
        /*0018*/ 	.word	0x00000000
	.align		4
        /*001c*/ 	.word	0xfffffffc


//--------------------- .text._Z19mediaUnrollCompleteP8patientsS0_ --------------------------
	.section	.text._Z19mediaUnrollCompleteP8patientsS0_,"ax",@progbits
	.align	128
        .global         _Z19mediaUnrollCompleteP8patientsS0_
        .type           _Z19mediaUnrollCompleteP8patientsS0_,@function
        .size           _Z19mediaUnrollCompleteP8patientsS0_,(.L_x_23 - _Z19mediaUnrollCompleteP8patientsS0_)
        .other          _Z19mediaUnrollCompleteP8patientsS0_,@"STO_CUDA_ENTRY STV_DEFAULT"
_Z19mediaUnrollCompleteP8patientsS0_:
.text._Z19mediaUnrollCompleteP8patientsS0_:
[----:B------:R-:W-:Y:S01]  /*0000*/  LDC R1, c[0x0][0x37c] ;  /* 0x0000df00ff017b82 */ /* 0x000fe20000000800 */
[----:B------:R-:W0:Y:S07]  /*0010*/  S2R R0, SR_CTAID.X ;  /* 0x0000000000007919 */ /* 0x000e2e0000002500 */
[----:B------:R-:W0:Y:S01]  /*0020*/  LDC R21, c[0x0][0x360] ;  /* 0x0000d800ff157b82 */ /* 0x000e220000000800 */
[----:B------:R-:W1:Y:S01]  /*0030*/  LDCU.64 UR4, c[0x0][0x358] ;  /* 0x00006b00ff0477ac */ /* 0x000e620008000a00 */
[----:B------:R-:W2:Y:S06]  /*0040*/  S2R R20, SR_TID.X ;  /* 0x0000000000147919 */ /* 0x000eac0000002100 */
[----:B------:R-:W3:Y:S01]  /*0050*/  LDC.64 R2, c[0x0][0x380] ;  /* 0x0000e000ff027b82 */ /* 0x000ee20000000a00 */
[----:B0-----:R-:W-:-:S04]  /*0060*/  IMAD R7, R21, R0, RZ ;  /* 0x0000000015077224 */ /* 0x001fc800078e02ff */
[----:B---3--:R-:W-:Y:S01]  /*0070*/  IMAD.WIDE.U32 R2, R7, 0x4, R2 ;  /* 0x0000000407027825 */ /* 0x008fe200078e0002 */
[----:B--2---:R-:W-:Y:S02]  /*0080*/  ISETP.GT.U32.AND P0, PT, R20, 0x1ff, PT ;  /* 0x000001ff1400780c */ /* 0x004fe40003f04070 */
[----:B------:R-:W-:Y:S02]  /*0090*/  IADD3 R4, P1, PT, R2, 0x100, RZ ;  /* 0x0000010002047810 */ /* 0x000fe40007f3e0ff */
[----:B------:R-:W-:-:S03]  /*00a0*/  ISETP.NE.OR P0, PT, R21, 0x400, P0 ;  /* 0x000004001500780c */ /* 0x000fc60000705670 */
[----:B------:R-:W-:Y:S02]  /*00b0*/  IMAD.X R5, RZ, RZ, R3, P1 ;  /* 0x000000ffff057224 */ /* 0x000fe400008e0603 */
[----:B------:R-:W-:-:S08]  /*00c0*/  IMAD.WIDE.U32 R4, R20, 0x4, R4 ;  /* 0x0000000414047825 */ /* 0x000fd000078e0004 */
[----:B-1----:R-:W2:Y:S04]  /*00d0*/  @!P0 LDG.E R10, desc[UR4][R4.64+0x800] ;  /* 0x00080004040a8981 */ /* 0x002ea8000c1e1900 */
[----:B------:R-:W2:Y:S01]  /*00e0*/  @!P0 LDG.E R11, desc[UR4][R4.64] ;  /* 0x00000004040b8981 */ /* 0x000ea2000c1e1900 */
[----:B------:R-:W-:-:S03]  /*00f0*/  IMAD.WIDE.U32 R6, R7, 0x4, R2 ;  /* 0x0000000407067825 */ /* 0x000fc600078e0002 */
[----:B------:R-:W-:-:S05]  /*0100*/  IADD3 R8, P1, PT, R6, 0x200, RZ ;  /* 0x0000020006087810 */ /* 0x000fca0007f3e0ff */
[----:B------:R-:W-:Y:S02]  /*0110*/  IMAD.X R9, RZ, RZ, R7, P1 ;  /* 0x000000ffff097224 */ /* 0x000fe400008e0607 */
[----:B------:R-:W-:Y:S01]  /*0120*/  IMAD.WIDE.U32 R8, R20, 0x8, R8 ;  /* 0x0000000814087825 */ /* 0x000fe200078e0008 */
[----:B--2---:R-:W-:-:S05]  /*0130*/  @!P0 IADD3 R27, PT, PT, R10, R11, RZ ;  /* 0x0000000b0a1b8210 */ /* 0x004fca0007ffe0ff */
[----:B------:R0:W-:Y:S04]  /*0140*/  @!P0 STG.E desc[UR4][R4.64], R27 ;  /* 0x0000001b04008986 */ /* 0x0001e8000c101904 */
[----:B------:R-:W2:Y:S04]  /*0150*/  @!P0 LDG.E.64 R10, desc[UR4][R8.64+0x1000] ;  /* 0x00100004080a8981 */ /* 0x000ea8000c1e1b00 */
[----:B------:R-:W2:Y:S04]  /*0160*/  @!P0 LDG.E.64 R12, desc[UR4][R8.64] ;  /* 0x00000004080c8981 */ /* 0x000ea8000c1e1b00 */
[----:B------:R-:W3:Y:S04]  /*0170*/  @!P0 LDG.E.64 R22, desc[UR4][R8.64+0x1200] ;  /* 0x0012000408168981 */ /* 0x000ee8000c1e1b00 */
[----:B------:R-:W3:Y:S04]  /*0180*/  @!P0 LDG.E.64 R24, desc[UR4][R8.64+0x200] ;  /* 0x0002000408188981 */ /* 0x000ee8000c1e1b00 */
[----:B------:R-:W4:Y:S04]  /*0190*/  @!P0 LDG.E.64 R16, desc[UR4][R8.64+0x1600] ;  /* 0x0016000408108981 */ /* 0x000f28000c1e1b00 */
[----:B------:R-:W4:Y:S04]  /*01a0*/  @!P0 LDG.E.64 R18, desc[UR4][R8.64+0x600] ;  /* 0x0006000408128981 */ /* 0x000f28000c1e1b00 */
[----:B------:R-:W5:Y:S01]  /*01b0*/  @!P0 LDG.E.64 R14, desc[UR4][R8.64+0x400] ;  /* 0x00040004080e8981 */ /* 0x000f62000c1e1b00 */
[----:B--2---:R-:W-:-:S03]  /*01c0*/  @!P0 DADD R10, R10, R12 ;  /* 0x000000000a0a8229 */ /* 0x004fc6000000000c */
[----:B------:R-:W5:Y:S01]  /*01d0*/  @!P0 LDG.E.64 R12, desc[UR4][R8.64+0x1400] ;  /* 0x00140004080c8981 */ /* 0x000f62000c1e1b00 */
[----:B------:R-:W-:-:S04]  /*01e0*/  ISETP.GT.U32.AND P2, PT, R20, 0xff, PT ;  /* 0x000000ff1400780c */ /* 0x000fc80003f44070 */
[C---:B------:R-:W-:Y:S01]  /*01f0*/  ISETP.NE.OR P2, PT, R21.reuse, 0x200, P2 ;  /* 0x000002001500780c */ /* 0x040fe20001745670 */
[----:B---3--:R-:W-:Y:S01]  /*0200*/  @!P0 DADD R22, R22, R24 ;  /* 0x0000000016168229 */ /* 0x008fe20000000018 */
[C---:B------:R-:W-:Y:S01]  /*0210*/  ISETP.GT.U32.AND P3, PT, R20.reuse, 0x7f, PT ;  /* 0x0000007f1400780c */ /* 0x040fe20003f64070 */
[----:B----4-:R-:W-:Y:S01]  /*0220*/  @!P0 DADD R16, R16, R18 ;  /* 0x0000000010108229 */ /* 0x010fe20000000012 */
[----:B------:R-:W-:Y:S01]  /*0230*/  ISETP.GT.U32.AND P1, PT, R20, 0x3f, PT ;  /* 0x0000003f1400780c */ /* 0x000fe20003f24070 */
[----:B------:R0:W-:Y:S01]  /*0240*/  @!P0 STG.E.64 desc[UR4][R8.64], R10 ;  /* 0x0000000a08008986 */ /* 0x0001e2000c101b04 */
[----:B------:R-:W-:Y:S03]  /*0250*/  BSSY.RECONVERGENT B0, `(.L_x_0) ;  /* 0x000001e000007945 */ /* 0x000fe60003800200 */
[----:B------:R0:W-:Y:S04]  /*0260*/  @!P0 STG.E.64 desc[UR4][R8.64+0x200], R22 ;  /* 0x0002001608008986 */ /* 0x0001e8000c101b04 */
[----:B------:R0:W-:Y:S01]  /*0270*/  @!P0 STG.E.64 desc[UR4][R8.64+0x600], R16 ;  /* 0x0006001008008986 */ /* 0x0001e2000c101b04 */
[----:B------:R-:W-:-:S02]  /*0280*/  ISETP.NE.OR P3, PT, R21, 0x100, P3 ;  /* 0x000001001500780c */ /* 0x000fc40001f65670 */
[----:B------:R-:W-:Y:S02]  /*0290*/  ISETP.NE.OR P1, PT, R21, 0x80, P1 ;  /* 0x000000801500780c */ /* 0x000fe40000f25670 */
[----:B------:R-:W-:Y:S01]  /*02a0*/  ISETP.GT.U32.AND P4, PT, R20, 0x1f, PT ;  /* 0x0000001f1400780c */ /* 0x000fe20003f84070 */
[----:B-----5:R-:W-:-:S07]  /*02b0*/  @!P0 DADD R12, R12, R14 ;  /* 0x000000000c0c8229 */ /* 0x020fce000000000e */
[----:B------:R0:W-:Y:S01]  /*02c0*/  @!P0 STG.E.64 desc[UR4][R8.64+0x400], R12 ;  /* 0x0004000c08008986 */ /* 0x0001e2000c101b04 */
[----:B------:R-:W-:Y:S06]  /*02d0*/  BAR.SYNC.DEFER_BLOCKING 0x0 ;  /* 0x0000000000007b1d */ /* 0x000fec0000010000 */
[----:B------:R-:W-:Y:S05]  /*02e0*/  @P2 BRA `(.L_x_1) ;  /* 0x0000000000502947 */ /* 0x000fea0003800000 */
[----:B0-----:R-:W2:Y:S04]  /*02f0*/  LDG.E R10, desc[UR4][R4.64+0x400] ;  /* 0x00040004040a7981 */ /* 0x001ea8000c1e1900 */
[----:B------:R-:W2:Y:S02]  /*0300*/  LDG.E R11, desc[UR4][R4.64] ;  /* 0x00000004040b7981 */ /* 0x000ea4000c1e1900 */
[----:B--2---:R-:W-:-:S05]  /*0310*/  IMAD.IADD R21, R10, 0x1, R11 ;  /* 0x000000010a157824 */ /* 0x004fca00078e020b */
[----:B------:R1:W-:Y:S04]  /*0320*/  STG.E desc[UR4][R4.64], R21 ;  /* 0x0000001504007986 */ /* 0x0003e8000c101904 */
[----:B------:R-:W2:Y:S04]  /*0330*/  LDG.E.64 R24, desc[UR4][R8.64+0x1000] ;  /* 0x0010000408187981 */ /* 0x000ea8000c1e1b00 */
[----:B------:R-:W2:Y:S04]  /*0340*/  LDG.E.64 R26, desc[UR4][R8.64] ;  /* 0x00000004081a7981 */ /* 0x000ea8000c1e1b00 */
[----:B------:R-:W3:Y:S04]  /*0350*/  LDG.E.64 R10, desc[UR4][R8.64+0x1200] ;  /* 0x00120004080a7981 */ /* 0x000ee8000c1e1b00 */
[----:B------:R-:W3:Y:S04]  /*0360*/  LDG.E.64 R12, desc[UR4][R8.64+0x200] ;  /* 0x00020004080c7981 */ /* 0x000ee8000c1e1b00 */
[----:B------:R-:W4:Y:S04]  /*0370*/  LDG.E.64 R14, desc[UR4][R8.64+0x1600] ;  /* 0x00160004080e7981 */ /* 0x000f28000c1e1b00 */
[----:B------:R-:W4:Y:S04]  /*0380*/  LDG.E.64 R16, desc[UR4][R8.64+0x600] ;  /* 0x0006000408107981 */ /* 0x000f28000c1e1b00 */
[----:B------:R-:W5:Y:S04]  /*0390*/  LDG.E.64 R18, desc[UR4][R8.64+0x1400] ;  /* 0x0014000408127981 */ /* 0x000f68000c1e1b00 */
[----:B------:R-:W5:Y:S01]  /*03a0*/  LDG.E.64 R22, desc[UR4][R8.64+0x400] ;  /* 0x0004000408167981 */ /* 0x000f62000c1e1b00 */
[----:B--2---:R-:W-:-:S07]  /*03b0*/  DADD R24, R24, R26 ;  /* 0x0000000018187229 */ /* 0x004fce000000001a */
[----:B------:R1:W-:Y:S01]  /*03c0*/  STG.E.64 desc[UR4][R8.64], R24 ;  /* 0x0000001808007986 */ /* 0x0003e2000c101b04 */
[----:B---3--:R-:W-:-:S07]  /*03d0*/  DADD R10, R10, R12 ;  /* 0x000000000a0a7229 */ /* 0x008fce000000000c */
[----:B------:R1:W-:Y:S01]  /*03e0*/  STG.E.64 desc[UR4][R8.64+0x200], R10 ;  /* 0x0002000a08007986 */ /* 0x0003e2000c101b04 */
[----:B----4-:R-:W-:-:S07]  /*03f0*/  DADD R14, R14, R16 ;  /* 0x000000000e0e7229 */ /* 0x010fce0000000010 */
[----:B------:R1:W-:Y:S01]  /*0400*/  STG.E.64 desc[UR4][R8.64+0x600], R14 ;  /* 0x0006000e08007986 */ /* 0x0003e2000c101b04 */
[----:B-----5:R-:W-:-:S07]  /*0410*/  DADD R18, R18, R22 ;  /* 0x0000000012127229 */ /* 0x020fce0000000016 */
[----:B------:R1:W-:Y:S04]  /*0420*/  STG.E.64 desc[UR4][R8.64+0x400], R18 ;  /* 0x0004001208007986 */ /* 0x0003e8000c101b04 */
.L_x_1:
[----:B------:R-:W-:Y:S05]  /*0430*/  BSYNC.RECONVERGENT B0 ;  /* 0x0000000000007941 */ /* 0x000fea0003800200 */
.L_x_0:
[----:B------:R-:W-:Y:S06]  /*0440*/  BAR.SYNC.DEFER_BLOCKING 0x0 ;  /* 0x0000000000007b1d */ /* 0x000fec0000010000 */
[----:B------:R-:W-:Y:S04]  /*0450*/  BSSY.RECONVERGENT B0, `(.L_x_2) ;  /* 0x0000016000007945 */ /* 0x000fe80003800200 */
[----:B------:R-:W-:Y:S05]  /*0460*/  @P3 BRA `(.L_x_3) ;  /* 0x0000000000503947 */ /* 0x000fea0003800000 */
[----:B01----:R-:W2:Y:S04]  /*0470*/  LDG.E R10, desc[UR4][R4.64+0x200] ;  /* 0x00020004040a7981 */ /* 0x003ea8000c1e1900 */
[----:B------:R-:W2:Y:S02]  /*0480*/  LDG.E R11, desc[UR4][R4.64] ;  /* 0x00000004040b7981 */ /* 0x000ea4000c1e1900 */
[----:B--2---:R-:W-:-:S05]  /*0490*/  IMAD.IADD R21, R10, 0x1, R11 ;  /* 0x000000010a157824 */ /* 0x004fca00078e020b */
[----:B------:R2:W-:Y:S04]  /*04a0*/  STG.E desc[UR4][R4.64], R21 ;  /* 0x0000001504007986 */ /* 0x0005e8000c101904 */
[----:B------:R-:W3:Y:S04]  /*04b0*/  LDG.E.64 R24, desc[UR4][R8.64+0x1000] ;  /* 0x0010000408187981 */ /* 0x000ee8000c1e1b00 */
[----:B------:R-:W3:Y:S04]  /*04c0*/  LDG.E.64 R26, desc[UR4][R8.64] ;  /* 0x00000004081a7981 */ /* 0x000ee8000c1e1b00 */
[----:B------:R-:W4:Y:S04]  /*04d0*/  LDG.E.64 R10, desc[UR4][R8.64+0x1200] ;  /* 0x00120004080a7981 */ /* 0x000f28000c1e1b00 */
[----:B------:R-:W4:Y:S04]  /*04e0*/  LDG.E.64 R12, desc[UR4][R8.64+0x200] ;  /* 0x00020004080c7981 */ /* 0x000f28000c1e1b00 */
[----:B------:R-:W5:Y:S04]  /*04f0*/  LDG.E.64 R14, desc[UR4][R8.64+0x1600] ;  /* 0x00160004080e7981 */ /* 0x000f68000c1e1b00 */
[----:B------:R-:W5:Y:S04]  /*0500*/  LDG.E.64 R16, desc[UR4][R8.64+0x600] ;  /* 0x0006000408107981 */ /* 0x000f68000c1e1b00 */
[----:B------:R-:W2:Y:S04]  /*0510*/  LDG.E.64 R18, desc[UR4][R8.64+0x1400] ;  /* 0x0014000408127981 */ /* 0x000ea8000c1e1b00 */
[----:B------:R-:W2:Y:S01]  /*0520*/  LDG.E.64 R22, desc[UR4][R8.64+0x400] ;  /* 0x0004000408167981 */ /* 0x000ea2000c1e1b00 */
[----:B---3--:R-:W-:-:S07]  /*0530*/  DADD R24, R24, R26 ;  /* 0x0000000018187229 */ /* 0x008fce000000001a */
[----:B------:R3:W-:Y:S01]  /*0540*/  STG.E.64 desc[UR4][R8.64], R24 ;  /* 0x0000001808007986 */ /* 0x0007e2000c101b04 */
[----:B----4-:R-:W-:-:S07]  /*0550*/  DADD R10, R10, R12 ;  /* 0x000000000a0a7229 */ /* 0x010fce000000000c */
[----:B------:R3:W-:Y:S01]  /*0560*/  STG.E.64 desc[UR4][R8.64+0x200], R10 ;  /* 0x0002000a08007986 */ /* 0x0007e2000c101b04 */
[----:B-----5:R-:W-:-:S07]  /*0570*/  DADD R14, R14, R16 ;  /* 0x000000000e0e7229 */ /* 0x020fce0000000010 */
[----:B------:R3:W-:Y:S01]  /*0580*/  STG.E.64 desc[UR4][R8.64+0x600], R14 ;  /* 0x0006000e08007986 */ /* 0x0007e2000c101b04 */
[----:B--2---:R-:W-:-:S07]  /*0590*/  DADD R18, R18, R22 ;  /* 0x0000000012127229 */ /* 0x004fce0000000016 */
[----:B------:R3:W-:Y:S04]  /*05a0*/  STG.E.64 desc[UR4][R8.64+0x400], R18 ;  /* 0x0004001208007986 */ /* 0x0007e8000c101b04 */
.L_x_3:
[----:B------:R-:W-:Y:S05]  /*05b0*/  BSYNC.RECONVERGENT B0 ;  /* 0x0000000000007941 */ /* 0x000fea0003800200 */
.L_x_2:
[----:B------:R-:W-:Y:S06]  /*05c0*/  BAR.SYNC.DEFER_BLOCKING 0x0 ;  /* 0x0000000000007b1d */ /* 0x000fec0000010000 */
[----:B------:R-:W-:Y:S04]  /*05d0*/  BSSY.RECONVERGENT B0, `(.L_x_4) ;  /* 0x0000016000007945 */ /* 0x000fe80003800200 */
[----:B------:R-:W-:Y:S05]  /*05e0*/  @P1 BRA `(.L_x_5) ;  /* 0x0000000000501947 */ /* 0x000fea0003800000 */
[----:B01-3--:R-:W2:Y:S04]  /*05f0*/  LDG.E R10, desc[UR4][R4.64+0x100] ;  /* 0x00010004040a7981 */ /* 0x00bea8000c1e1900 */
[----:B------:R-:W2:Y:S02]  /*0600*/  LDG.E R11, desc[UR4][R4.64] ;  /* 0x00000004040b7981 */ /* 0x000ea4000c1e1900 */
[----:B--2---:R-:W-:-:S05]  /*0610*/  IADD3 R21, PT, PT, R10, R11, RZ ;  /* 0x0000000b0a157210 */ /* 0x004fca0007ffe0ff */
        /* <DEDUP_REMOVED lines=17> */
.L_x_5:
[----:B------:R-:W-:Y:S05]  /*0730*/  BSYNC.RECONVERGENT B0 ;  /* 0x0000000000007941 */ /* 0x000fea0003800200 */
.L_x_4:
[----:B------:R-:W-:Y:S06]  /*0740*/  BAR.SYNC.DEFER_BLOCKING 0x0 ;  /* 0x0000000000007b1d */ /* 0x000fec0000010000 */
[----:B------:R-:W-:Y:S05]  /*0750*/  @P4 EXIT ;  /* 0x000000000000494d */ /* 0x000fea0003800000 */
[----:B01-3--:R-:W2:Y:S04]  /*0760*/  LDG.E.STRONG.SYS R10, desc[UR4][R4.64+0x80] ;  /* 0x00008004040a7981 */ /* 0x00bea8000c1f5900 */
[----:B------:R-:W2:Y:S02]  /*0770*/  LDG.E.STRONG.SYS R11, desc[UR4][R4.64] ;  /* 0x00000004040b7981 */ /* 0x000ea4000c1f5900 */
[----:B--2---:R-:W-:-:S05]  /*0780*/  IMAD.IADD R11, R10, 0x1, R11 ;  /* 0x000000010a0b7824 */ /* 0x004fca00078e020b */
[----:B------:R0:W-:Y:S04]  /*0790*/  STG.E.STRONG.SYS desc[UR4][R4.64], R11 ;  /* 0x0000000b04007986 */ /* 0x0001e8000c115904 */
[----:B------:R-:W2:Y:S04]  /*07a0*/  LDG.E.STRONG.SYS R10, desc[UR4][R4.64+0x40] ;  /* 0x00004004040a7981 */ /* 0x000ea8000c1f5900 */
[----:B------:R-:W2:Y:S02]  /*07b0*/  LDG.E.STRONG.SYS R13, desc[UR4][R4.64] ;  /* 0x00000004040d7981 */ /* 0x000ea4000c1f5900 */
[----:B--2---:R-:W-:-:S05]  /*07c0*/  IADD3 R13, PT, PT, R10, R13, RZ ;  /* 0x0000000d0a0d7210 */ /* 0x004fca0007ffe0ff */
[----:B------:R1:W-:Y:S04]  /*07d0*/  STG.E.STRONG.SYS desc[UR4][R4.64], R13 ;  /* 0x0000000d04007986 */ /* 0x0003e8000c115904 */
[----:B------:R-:W2:Y:S04]  /*07e0*/  LDG.E.STRONG.SYS R10, desc[UR4][R4.64+0x20] ;  /* 0x00002004040a7981 */ /* 0x000ea8000c1f5900 */
[----:B------:R-:W2:Y:S02]  /*07f0*/  LDG.E.STRONG.SYS R15, desc[UR4][R4.64] ;  /* 0x00000004040f7981 */ /* 0x000ea4000c1f5900 */
[----:B--2---:R-:W-:-:S05]  /*0800*/  IMAD.IADD R15, R10, 0x1, R15 ;  /* 0x000000010a0f7824 */ /* 0x004fca00078e020f */
[----:B------:R2:W-:Y:S04]  /*0810*/  STG.E.STRONG.SYS desc[UR4][R4.64], R15 ;  /* 0x0000000f04007986 */ /* 0x0005e8000c115904 */
[----:B------:R-:W3:Y:S04]  /*0820*/  LDG.E.STRONG.SYS R10, desc[UR4][R4.64+0x10] ;  /* 0x00001004040a7981 */ /* 0x000ee8000c1f5900 */
[----:B------:R-:W3:Y:S02]  /*0830*/  LDG.E.STRONG.SYS R17, desc[UR4][R4.64] ;  /* 0x0000000404117981 */ /* 0x000ee4000c1f5900 */
[----:B---3--:R-:W-:-:S05]  /*0840*/  IADD3 R17, PT, PT, R10, R17, RZ ;  /* 0x000000110a117210 */ /* 0x008fca0007ffe0ff */
[----:B------:R3:W-:Y:S04]  /*0850*/  STG.E.STRONG.SYS desc[UR4][R4.64], R17 ;  /* 0x0000001104007986 */ /* 0x0007e8000c115904 */
[----:B------:R-:W4:Y:S04]  /*0860*/  LDG.E.STRONG.SYS R10, desc[UR4][R4.64+0x8] ;  /* 0x00000804040a7981 */ /* 0x000f28000c1f5900 */
[----:B0-----:R-:W4:Y:S02]  /*0870*/  LDG.E.STRONG.SYS R11, desc[UR4][R4.64] ;  /* 0x00000004040b7981 */ /* 0x001f24000c1f5900 */
[----:B----4-:R-:W-:-:S05]  /*0880*/  IMAD.IADD R19, R10, 0x1, R11 ;  /* 0x000000010a137824 */ /* 0x010fca00078e020b */
[----:B------:R-:W-:Y:S04]  /*0890*/  STG.E.STRONG.SYS desc[UR4][R4.64], R19 ;  /* 0x0000001304007986 */ /* 0x000fe8000c115904 */
[----:B------:R-:W4:Y:S04]  /*08a0*/  LDG.E.STRONG.SYS R10, desc[UR4][R4.64+0x4] ;  /* 0x00000404040a7981 */ /* 0x000f28000c1f5900 */
[----:B------:R-:W4:Y:S02]  /*08b0*/  LDG.E.STRONG.SYS R11, desc[UR4][R4.64] ;  /* 0x00000004040b7981 */ /* 0x000f24000c1f5900 */
[----:B----4-:R-:W-:-:S05]  /*08c0*/  IADD3 R21, PT, PT, R10, R11, RZ ;  /* 0x0000000b0a157210 */ /* 0x010fca0007ffe0ff */
[----:B------:R0:W-:Y:S04]  /*08d0*/  STG.E.STRONG.SYS desc[UR4][R4.64], R21 ;  /* 0x0000001504007986 */ /* 0x0001e8000c115904 */
[----:B------:R-:W4:Y:S04]  /*08e0*/  LDG.E.64.STRONG.SYS R10, desc[UR4][R8.64+0x100] ;  /* 0x00010004080a7981 */ /* 0x000f28000c1f5b00 */
[----:B-1----:R-:W4:Y:S02]  /*08f0*/  LDG.E.64.STRONG.SYS R12, desc[UR4][R8.64] ;  /* 0x00000004080c7981 */ /* 0x002f24000c1f5b00 */
[----:B----4-:R-:W-:-:S07]  /*0900*/  DADD R10, R10, R12 ;  /* 0x000000000a0a7229 */ /* 0x010fce000000000c */
[----:B------:R1:W-:Y:S04]  /*0910*/  STG.E.64.STRONG.SYS desc[UR4][R8.64], R10 ;  /* 0x0000000a08007986 */ /* 0x0003e8000c115b04 */
[----:B------:R-:W4:Y:S04]  /*0920*/  LDG.E.64.STRONG.SYS R12, desc[UR4][R8.64+0x80] ;  /* 0x00008004080c7981 */ /* 0x000f28000c1f5b00 */
[----:B--2---:R-:W4:Y:S02]  /*0930*/  LDG.E.64.STRONG.SYS R14, desc[UR4][R8.64] ;  /* 0x00000004080e7981 */ /* 0x004f24000c1f5b00 */
[----:B----4-:R-:W-:-:S07]  /*0940*/  DADD R12, R12, R14 ;  /* 0x000000000c0c7229 */ /* 0x010fce000000000e */
[----:B------:R2:W-:Y:S04]  /*0950*/  STG.E.64.STRONG.SYS desc[UR4][R8.64], R12 ;  /* 0x0000000c08007986 */ /* 0x0005e8000c115b04 */
[----:B------:R-:W4:Y:S04]  /*0960*/  LDG.E.64.STRONG.SYS R14, desc[UR4][R8.64+0x40] ;  /* 0x00004004080e7981 */ /* 0x000f28000c1f5b00 */
[----:B---3--:R-:W4:Y:S02]  /*0970*/  LDG.E.64.STRONG.SYS R16, desc[UR4][R8.64] ;  /* 0x0000000408107981 */ /* 0x008f24000c1f5b00 */
[----:B----4-:R-:W-:-:S07]  /*0980*/  DADD R14, R14, R16 ;  /* 0x000000000e0e7229 */ /* 0x010fce0000000010 */
[----:B------:R3:W-:Y:S04]  /*0990*/  STG.E.64.STRONG.SYS desc[UR4][R8.64], R14 ;  /* 0x0000000e08007986 */ /* 0x0007e8000c115b04 */
[----:B0-----:R-:W4:Y:S04]  /*09a0*/  LDG.E.64.STRONG.SYS R4, desc[UR4][R8.64+0x20] ;  /* 0x0000200408047981 */ /* 0x001f28000c1f5b00 */
[----:B------:R-:W4:Y:S02]  /*09b0*/  LDG.E.64.STRONG.SYS R16, desc[UR4][R8.64] ;  /* 0x0000000408107981 */ /* 0x000f24000c1f5b00 */
[----:B----4-:R-:W-:-:S07]  /*09c0*/  DADD R4, R4, R16 ;  /* 0x0000000004047229 */ /* 0x010fce0000000010 */
[----:B------:R0:W-:Y:S04]  /*09d0*/  STG.E.64.STRONG.SYS desc[UR4][R8.64], R4 ;  /* 0x0000000408007986 */ /* 0x0001e8000c115b04 */
[----:B-1----:R-:W4:Y:S04]  /*09e0*/  LDG.E.64.STRONG.SYS R10, desc[UR4][R8.64+0x10] ;  /* 0x00001004080a7981 */ /* 0x002f28000c1f5b00 */
[----:B------:R-:W4:Y:S02]  /*09f0*/  LDG.E.64.STRONG.SYS R16, desc[UR4][R8.64] ;  /* 0x0000000408107981 */ /* 0x000f24000c1f5b00 */
[----:B----4-:R-:W-:-:S07]  /*0a00*/  DADD R10, R10, R16 ;  /* 0x000000000a0a7229 */ /* 0x010fce0000000010 */
[----:B------:R1:W-:Y:S04]  /*0a10*/  STG.E.64.STRONG.SYS desc[UR4][R8.64], R10 ;  /* 0x0000000a08007986 */ /* 0x0003e8000c115b04 */
[----:B--2---:R-:W2:Y:S04]  /*0a20*/  LDG.E.64.STRONG.SYS R12, desc[UR4][R8.64+0x8] ;  /* 0x00000804080c7981 */ /* 0x004ea8000c1f5b00 */
[----:B------:R-:W2:Y:S02]  /*0a30*/  LDG.E.64.STRONG.SYS R16, desc[UR4][R8.64] ;  /* 0x0000000408107981 */ /* 0x000ea4000c1f5b00 */
[----:B--2---:R-:W-:-:S07]  /*0a40*/  DADD R12, R12, R16 ;  /* 0x000000000c0c7229 */ /* 0x004fce0000000010 */
[----:B------:R2:W-:Y:S04]  /*0a50*/  STG.E.64.STRONG.SYS desc[UR4][R8.64], R12 ;  /* 0x0000000c08007986 */ /* 0x0005e8000c115b04 */
[----:B---3--:R-:W3:Y:S04]  /*0a60*/  LDG.E.64.STRONG.SYS R14, desc[UR4][R8.64+0x300] ;  /* 0x00030004080e7981 */ /* 0x008ee8000c1f5b00 */
[----:B------:R-:W3:Y:S02]  /*0a70*/  LDG.E.64.STRONG.SYS R16, desc[UR4][R8.64+0x200] ;  /* 0x0002000408107981 */ /* 0x000ee4000c1f5b00 */
[----:B---3--:R-:W-:-:S07]  /*0a80*/  DADD R14, R14, R16 ;  /* 0x000000000e0e7229 */ /* 0x008fce0000000010 */
        /* <DEDUP_REMOVED lines=61> */
[----:B---3--:R-:W2:Y:S04]  /*0e60*/  LDG.E.64.STRONG.SYS R14, desc[UR4][R8.64+0x410] ;  /* 0x00041004080e7981 */ /* 0x008ea8000c1f5b00 */
[----:B------:R-:W2:Y:S02]  /*0e70*/  LDG.E.64.STRONG.SYS R16, desc[UR4][R8.64+0x400] ;  /* 0x0004000408107981 */ /* 0x000ea4000c1f5b00 */
[----:B--2---:R-:W-:-:S07]  /*0e80*/  DADD R14, R14, R16 ;  /* 0x000000000e0e7229 */ /* 0x004fce0000000010 */
[----:B------:R1:W-:Y:S04]  /*0e90*/  STG.E.64.STRONG.SYS desc[UR4][R8.64+0x400], R14 ;  /* 0x0004000e08007986 */ /* 0x0003e8000c115b04 */
[----:B0-----:R-:W2:Y:S04]  /*0ea0*/  LDG.E.64.STRONG.SYS R4, desc[UR4][R8.64+0x408] ;  /* 0x0004080408047981 */ /* 0x001ea8000c1f5b00 */
[----:B------:R-:W2:Y:S01]  /*0eb0*/  LDG.E.64.STRONG.SYS R16, desc[UR4][R8.64+0x400] ;  /* 0x0004000408107981 */ /* 0x000ea2000c1f5b00 */
[----:B------:R-:W-:Y:S01]  /*0ec0*/  ISETP.NE.AND P0, PT, R20, RZ, PT ;  /* 0x000000ff1400720c */ /* 0x000fe20003f05270 */
[----:B--2---:R-:W-:-:S07]  /*0ed0*/  DADD R4, R4, R16 ;  /* 0x0000000004047229 */ /* 0x004fce0000000010 */
[----:B------:R1:W-:Y:S05]  /*0ee0*/  STG.E.64.STRONG.SYS desc[UR4][R8.64+0x400], R4 ;  /* 0x0004000408007986 */ /* 0x0003ea000c115b04 */
[----:B------:R-:W-:Y:S05]  /*0ef0*/  @P0 EXIT ;  /* 0x000000000000094d */ /* 0x000fea0003800000 */
[----:B------:R-:W2:Y:S01]  /*0f00*/  LDG.E R3, desc[UR4][R2.64+0x100] ;  /* 0x0001000402037981 */ /* 0x000ea2000c1e1900 */
[----:B-1----:R-:W0:Y:S02]  /*0f10*/  LDC.64 R4, c[0x0][0x388] ;  /* 0x0000e200ff047b82 */ /* 0x002e240000000a00 */
[----:B0-----:R-:W-:-:S05]  /*0f20*/  IMAD.WIDE.U32 R4, R0, 0x4, R4 ;  /* 0x0000000400047825 */ /* 0x001fca00078e0004 */
[----:B--2---:R-:W-:Y:S04]  /*0f30*/  STG.E desc[UR4][R4.64+0x100], R3 ;  /* 0x0001000304007986 */ /* 0x004fe8000c101904 */
[----:B------:R-:W2:Y:S01]  /*0f40*/  LDG.E.64 R6, desc[UR4][R6.64+0x200] ;  /* 0x0002000406067981 */ /* 0x000ea2000c1e1b00 */
[----:B------:R-:W-:-:S05]  /*0f50*/  IMAD.WIDE.U32 R8, R0, 0x4, R4 ;  /* 0x0000000400087825 */ /* 0x000fca00078e0004 */
[----:B--2---:R-:W-:Y:S01]  /*0f60*/  STG.E.64 desc[UR4][R8.64+0x200], R6 ;  /* 0x0002000608007986 */ /* 0x004fe2000c101b04 */
[----:B------:R-:W-:Y:S05]  /*0f70*/  EXIT ;  /* 0x000000000000794d */ /* 0x000fea0003800000 */
.L_x_6:
[----:B------:R-:W-:-:S00]  /*0f80*/  BRA `(.L_x_6) ;  /* 0xfffffffc00fc7947 */ /* 0x000fc0000383ffff */
[----:B------:R-:W-:-:S00]  /*0f90*/  NOP ;  /* 0x0000000000007918 */ /* 0x000fc00000000000 */
        /* <DEDUP_REMOVED lines=14> */
.L_x_23:


//--------------------- .text._Z18unrolling_completePiS_i --------------------------
	.section	.text._Z18unrolling_completePiS_i,"ax",@progbits
	.align	128
        .global         _Z18unrolling_completePiS_i
        .type           _Z18unrolling_completePiS_i,@function
        .size           _Z18unrolling_completePiS_i,(.L_x_24 - _Z18unrolling_completePiS_i)
        .other          _Z18unrolling_completePiS_i,@"STO_CUDA_ENTRY STV_DEFAULT"
_Z18unrolling_completePiS_i:
.text._Z18unrolling_completePiS_i:
[----:B------:R-:W-:Y:S01]  /*0000*/  LDC R1, c[0x0][0x37c] ;  /* 0x0000df00ff017b82 */ /* 0x000fe20000000800 */
[----:B------:R-:W0:Y:S07]  /*0010*/  S2R R7, SR_TID.X ;  /* 0x0000000000077919 */ /* 0x000e2e0000002100 */
[----:B------:R-:W1:Y:S01]  /*0020*/  LDC R9, c[0x0][0x360] ;  /* 0x0000d800ff097b82 */ /* 0x000e620000000800 */
[----:B------:R-:W2:Y:S01]  /*0030*/  LDCU.64 UR4, c[0x0][0x358] ;  /* 0x00006b00ff0477ac */ /* 0x000ea20008000a00 */
[----:B------:R-:W-:Y:S01]  /*0040*/  BSSY.RECONVERGENT B0, `(.L_x_7) ;  /* 0x0000014000007945 */ /* 0x000fe20003800200 */
[----:B------:R-:W3:Y:S05]  /*0050*/  S2R R0, SR_CTAID.X ;  /* 0x0000000000007919 */ /* 0x000eea0000002500 */
[----:B------:R-:W4:Y:S01]  /*0060*/  LDC.64 R2, c[0x0][0x380] ;  /* 0x0000e000ff027b82 */ /* 0x000f220000000a00 */
[----:B0-----:R-:W-:-:S02]  /*0070*/  ISETP.GT.U32.AND P2, PT, R7, 0x1ff, PT ;  /* 0x000001ff0700780c */ /* 0x001fc40003f44070 */
[----:B------:R-:W-:Y:S02]  /*0080*/  ISETP.GT.U32.AND P3, PT, R7, 0xff, PT ;  /* 0x000000ff0700780c */ /* 0x000fe40003f64070 */
[C---:B-1----:R-:W-:Y:S01]  /*0090*/  ISETP.NE.OR P2, PT, R9.reuse, 0x400, P2 ;  /* 0x000004000900780c */ /* 0x042fe20001745670 */
[----:B---3--:R-:W-:Y:S01]  /*00a0*/  IMAD R5, R9, R0, RZ ;  /* 0x0000000009057224 */ /* 0x008fe200078e02ff */
[C---:B------:R-:W-:Y:S02]  /*00b0*/  ISETP.GT.U32.AND P1, PT, R7.reuse, 0x7f, PT ;  /* 0x0000007f0700780c */ /* 0x040fe40003f24070 */
[----:B------:R-:W-:Y:S01]  /*00c0*/  ISETP.GT.U32.AND P0, PT, R7, 0x3f, PT ;  /* 0x0000003f0700780c */ /* 0x000fe20003f04070 */
[----:B----4-:R-:W-:Y:S01]  /*00d0*/  IMAD.WIDE.U32 R2, R5, 0x4, R2 ;  /* 0x0000000405027825 */ /* 0x010fe200078e0002 */
[C---:B------:R-:W-:Y:S02]  /*00e0*/  ISETP.NE.OR P3, PT, R9.reuse, 0x200, P3 ;  /* 0x000002000900780c */ /* 0x040fe40001f65670 */
[----:B------:R-:W-:-:S02]  /*00f0*/  ISETP.NE.OR P1, PT, R9, 0x100, P1 ;  /* 0x000001000900780c */ /* 0x000fc40000f25670 */
[----:B------:R-:W-:Y:S01]  /*0100*/  ISETP.NE.OR P0, PT, R9, 0x80, P0 ;  /* 0x000000800900780c */ /* 0x000fe20000705670 */
[C---:B------:R-:W-:Y:S01]  /*0110*/  IMAD.WIDE.U32 R4, R7.reuse, 0x4, R2 ;  /* 0x0000000407047825 */ /* 0x040fe200078e0002 */
[----:B------:R-:W-:Y:S01]  /*0120*/  ISETP.GT.U32.AND P4, PT, R7, 0x1f, PT ;  /* 0x0000001f0700780c */ /* 0x000fe20003f84070 */
[----:B--2---:R-:W-:-:S12]  /*0130*/  @P2 BRA `(.L_x_8) ;  /* 0x0000000000102947 */ /* 0x004fd80003800000 */
[----:B------:R-:W2:Y:S04]  /*0140*/  LDG.E R6, desc[UR4][R4.64+0x800] ;  /* 0x0008000404067981 */ /* 0x000ea8000c1e1900 */
[----:B------:R-:W2:Y:S02]  /*0150*/  LDG.E R9, desc[UR4][R4.64] ;  /* 0x0000000404097981 */ /* 0x000ea4000c1e1900 */
[----:B--2---:R-:W-:-:S05]  /*0160*/  IMAD.IADD R9, R6, 0x1, R9 ;  /* 0x0000000106097824 */ /* 0x004fca00078e0209 */
[----:B------:R0:W-:Y:S02]  /*0170*/  STG.E desc[UR4][R4.64], R9 ;  /* 0x0000000904007986 */ /* 0x0001e4000c101904 */
.L_x_8:
[----:B------:R-:W-:Y:S05]  /*0180*/  BSYNC.RECONVERGENT B0 ;  /* 0x0000000000007941 */ /* 0x000fea0003800200 */
.L_x_7:
[----:B------:R-:W-:Y:S06]  /*0190*/  BAR.SYNC.DEFER_BLOCKING 0x0 ;  /* 0x0000000000007b1d */ /* 0x000fec0000010000 */
[----:B------:R-:W-:Y:S04]  /*01a0*/  BSSY.RECONVERGENT B0, `(.L_x_9) ;  /* 0x0000006000007945 */ /* 0x000fe80003800200 */
[----:B------:R-:W-:Y:S05]  /*01b0*/  @P3 BRA `(.L_x_10) ;  /* 0x0000000000103947 */ /* 0x000fea0003800000 */
[----:B------:R-:W2:Y:S04]  /*01c0*/  LDG.E R6, desc[UR4][R4.64+0x400] ;  /* 0x0004000404067981 */ /* 0x000ea8000c1e1900 */
[----:B0-----:R-:W2:Y:S02]  /*01d0*/  LDG.E R9, desc[UR4][R4.64] ;  /* 0x0000000404097981 */ /* 0x001ea4000c1e1900 */
[----:B--2---:R-:W-:-:S05]  /*01e0*/  IMAD.IADD R9, R6, 0x1, R9 ;  /* 0x0000000106097824 */ /* 0x004fca00078e0209 */
[----:B------:R1:W-:Y:S02]  /*01f0*/  STG.E desc[UR4][R4.64], R9 ;  /* 0x0000000904007986 */ /* 0x0003e4000c101904 */
.L_x_10:
[----:B------:R-:W-:Y:S05]  /*0200*/  BSYNC.RECONVERGENT B0 ;  /* 0x0000000000007941 */ /* 0x000fea0003800200 */
.L_x_9:
[----:B------:R-:W-:Y:S06]  /*0210*/  BAR.SYNC.DEFER_BLOCKING 0x0 ;  /* 0x0000000000007b1d */ /* 0x000fec0000010000 */
[----:B------:R-:W-:Y:S04]  /*0220*/  BSSY.RECONVERGENT B0, `(.L_x_11) ;  /* 0x0000006000007945 */ /* 0x000fe80003800200 */
[----:B------:R-:W-:Y:S05]  /*0230*/  @P1 BRA `(.L_x_12) ;  /* 0x0000000000101947 */ /* 0x000fea0003800000 */
[----:B------:R-:W2:Y:S04]  /*0240*/  LDG.E R6, desc[UR4][R4.64+0x200] ;  /* 0x0002000404067981 */ /* 0x000ea8000c1e1900 */
[----:B01----:R-:W2:Y:S02]  /*0250*/  LDG.E R9, desc[UR4][R4.64] ;  /* 0x0000000404097981 */ /* 0x003ea4000c1e1900 */
[----:B--2---:R-:W-:-:S05]  /*0260*/  IMAD.IADD R9, R6, 0x1, R9 ;  /* 0x0000000106097824 */ /* 0x004fca00078e0209 */
[----:B------:R2:W-:Y:S02]  /*0270*/  STG.E desc[UR4][R4.64], R9 ;  /* 0x0000000904007986 */ /* 0x0005e4000c101904 */
.L_x_12:
[----:B------:R-:W-:Y:S05]  /*0280*/  BSYNC.RECONVERGENT B0 ;  /* 0x0000000000007941 */ /* 0x000fea0003800200 */
.L_x_11:
[----:B------:R-:W-:Y:S06]  /*0290*/  BAR.SYNC.DEFER_BLOCKING 0x0 ;  /* 0x0000000000007b1d */ /* 0x000fec0000010000 */
[----:B------:R-:W-:Y:S04]  /*02a0*/  BSSY.RECONVERGENT B0, `(.L_x_13) ;  /* 0x0000006000007945 */ /* 0x000fe80003800200 */
[----:B------:R-:W-:Y:S05]  /*02b0*/  @P0 BRA `(.L_x_14) ;  /* 0x0000000000100947 */ /* 0x000fea0003800000 */
[----:B------:R-:W3:Y:S04]  /*02c0*/  LDG.E R6, desc[UR4][R4.64+0x100] ;  /* 0x0001000404067981 */ /* 0x000ee8000c1e1900 */
[----:B012---:R-:W3:Y:S02]  /*02d0*/  LDG.E R9, desc[UR4][R4.64] ;  /* 0x0000000404097981 */ /* 0x007ee4000c1e1900 */
[----:B---3--:R-:W-:-:S05]  /*02e0*/  IADD3 R9, PT, PT, R6, R9, RZ ;  /* 0x0000000906097210 */ /* 0x008fca0007ffe0ff */
[----:B------:R3:W-:Y:S02]  /*02f0*/  STG.E desc[UR4][R4.64], R9 ;  /* 0x0000000904007986 */ /* 0x0007e4000c101904 */
.L_x_14:
[----:B------:R-:W-:Y:S05]  /*0300*/  BSYNC.RECONVERGENT B0 ;  /* 0x0000000000007941 */ /* 0x000fea0003800200 */
.L_x_13:
[----:B------:R-:W-:Y:S06]  /*0310*/  BAR.SYNC.DEFER_BLOCKING 0x0 ;  /* 0x0000000000007b1d */ /* 0x000fec0000010000 */
[----:B------:R-:W-:Y:S05]  /*0320*/  @P4 EXIT ;  /* 0x000000000000494d */ /* 0x000fea0003800000 */
[----:B------:R-:W4:Y:S04]  /*0330*/  LDG.E.STRONG.SYS R6, desc[UR4][R4.64+0x80] ;  /* 0x0000800404067981 */ /* 0x000f28000c1f5900 */
[----:B0123--:R-:W4:Y:S02]  /*0340*/  LDG.E.STRONG.SYS R9, desc[UR4][R4.64] ;  /* 0x0000000404097981 */ /* 0x00ff24000c1f5900 */
[----:B----4-:R-:W-:-:S05]  /*0350*/  IMAD.IADD R9, R6, 0x1, R9 ;  /* 0x0000000106097824 */ /* 0x010fca00078e0209 */
[----:B------:R0:W-:Y:S04]  /*0360*/  STG.E.STRONG.SYS desc[UR4][R4.64], R9 ;  /* 0x0000000904007986 */ /* 0x0001e8000c115904 */
[----:B------:R-:W2:Y:S04]  /*0370*/  LDG.E.STRONG.SYS R6, desc[UR4][R4.64+0x40] ;  /* 0x0000400404067981 */ /* 0x000ea8000c1f5900 */
[----:B------:R-:W2:Y:S02]  /*0380*/  LDG.E.STRONG.SYS R11, desc[UR4][R4.64] ;  /* 0x00000004040b7981 */ /* 0x000ea4000c1f5900 */
[----:B--2---:R-:W-:-:S05]  /*0390*/  IMAD.IADD R11, R6, 0x1, R11 ;  /* 0x00000001060b7824 */ /* 0x004fca00078e020b */
[----:B------:R1:W-:Y:S04]  /*03a0*/  STG.E.STRONG.SYS desc[UR4][R4.64], R11 ;  /* 0x0000000b04007986 */ /* 0x0003e8000c115904 */
[----:B------:R-:W2:Y:S04]  /*03b0*/  LDG.E.STRONG.SYS R6, desc[UR4][R4.64+0x20] ;  /* 0x0000200404067981 */ /* 0x000ea8000c1f5900 */
[----:B------:R-:W2:Y:S02]  /*03c0*/  LDG.E.STRONG.SYS R13, desc[UR4][R4.64] ;  /* 0x00000004040d7981 */ /* 0x000ea4000c1f5900 */
[----:B--2---:R-:W-:-:S05]  /*03d0*/  IADD3 R13, PT, PT, R6, R13, RZ ;  /* 0x0000000d060d7210 */ /* 0x004fca0007ffe0ff */
[----:B------:R2:W-:Y:S04]  /*03e0*/  STG.E.STRONG.SYS desc[UR4][R4.64], R13 ;  /* 0x0000000d04007986 */ /* 0x0005e8000c115904 */
[----:B------:R-:W3:Y:S04]  /*03f0*/  LDG.E.STRONG.SYS R6, desc[UR4][R4.64+0x10] ;  /* 0x0000100404067981 */ /* 0x000ee8000c1f5900 */
[----:B------:R-:W3:Y:S02]  /*0400*/  LDG.E.STRONG.SYS R15, desc[UR4][R4.64] ;  /* 0x00000004040f7981 */ /* 0x000ee4000c1f5900 */
[----:B---3--:R-:W-:-:S05]  /*0410*/  IMAD.IADD R15, R6, 0x1, R15 ;  /* 0x00000001060f7824 */ /* 0x008fca00078e020f */
[----:B------:R2:W-:Y:S04]  /*0420*/  STG.E.STRONG.SYS desc[UR4][R4.64], R15 ;  /* 0x0000000f04007986 */ /* 0x0005e8000c115904 */
[----:B------:R-:W3:Y:S04]  /*0430*/  LDG.E.STRONG.SYS R6, desc[UR4][R4.64+0x8] ;  /* 0x0000080404067981 */ /* 0x000ee8000c1f5900 */
[----:B0-----:R-:W3:Y:S02]  /*0440*/  LDG.E.STRONG.SYS R9, desc[UR4][R4.64] ;  /* 0x0000000404097981 */ /* 0x001ee4000c1f5900 */
[----:B---3--:R-:W-:-:S05]  /*0450*/  IMAD.IADD R9, R6, 0x1, R9 ;  /* 0x0000000106097824 */ /* 0x008fca00078e0209 */
[----:B------:R2:W-:Y:S04]  /*0460*/  STG.E.STRONG.SYS desc[UR4][R4.64], R9 ;  /* 0x0000000904007986 */ /* 0x0005e8000c115904 */
[----:B------:R-:W3:Y:S04]  /*0470*/  LDG.E.STRONG.SYS R6, desc[UR4][R4.64+0x4] ;  /* 0x0000040404067981 */ /* 0x000ee8000c1f5900 */
[----:B-1----:R-:W3:Y:S01]  /*0480*/  LDG.E.STRONG.SYS R11, desc[UR4][R4.64] ;  /* 0x00000004040b7981 */ /* 0x002ee2000c1f5900 */
[----:B------:R-:W-:Y:S02]  /*0490*/  ISETP.NE.AND P0, PT, R7, RZ, PT ;  /* 0x000000ff0700720c */ /* 0x000fe40003f05270 */
[----:B---3--:R-:W-:-:S05]  /*04a0*/  IADD3 R11, PT, PT, R6, R11, RZ ;  /* 0x0000000b060b7210 */ /* 0x008fca0007ffe0ff */
[----:B------:R2:W-:Y:S06]  /*04b0*/  STG.E.STRONG.SYS desc[UR4][R4.64], R11 ;  /* 0x0000000b04007986 */ /* 0x0005ec000c115904 */
[----:B------:R-:W-:Y:S05]  /*04c0*/  @P0 EXIT ;  /* 0x000000000000094d */ /* 0x000fea0003800000 */
[----:B------:R-:W3:Y:S01]  /*04d0*/  LDG.E R3, desc[UR4][R2.64] ;  /* 0x0000000402037981 */ /* 0x000ee2000c1e1900 */
[----:B--2---:R-:W0:Y:S02]  /*04e0*/  LDC.64 R4, c[0x0][0x388] ;  /* 0x0000e200ff047b82 */ /* 0x004e240000000a00 */
[----:B0-----:R-:W-:-:S05]  /*04f0*/  IMAD.WIDE.U32 R4, R0, 0x4, R4 ;  /* 0x0000000400047825 */ /* 0x001fca00078e0004 */
[----:B---3--:R-:W-:Y:S01]  /*0500*/  STG.E desc[UR4][R4.64], R3 ;  /* 0x0000000304007986 */ /* 0x008fe2000c101904 */
[----:B------:R-:W-:Y:S05]  /*0510*/  EXIT ;  /* 0x000000000000794d */ /* 0x000fea0003800000 */
.L_x_15:
        /* <DEDUP_REMOVED lines=14> */
.L_x_24:


//--------------------- .text._Z6unrollPiS_i      --------------------------
	.section	.text._Z6unrollPiS_i,"ax",@progbits
	.align	128
        .global         _Z6unrollPiS_i
        .type           _Z6unrollPiS_i,@function
        .size           _Z6unrollPiS_i,(.L_x_25 - _Z6unrollPiS_i)
        .other          _Z6unrollPiS_i,@"STO_CUDA_ENTRY STV_DEFAULT"
_Z6unrollPiS_i:
.text._Z6unrollPiS_i:
[----:B------:R-:W-:Y:S01]  /*0000*/  LDC R1, c[0x0][0x37c] ;  /* 0x0000df00ff017b82 */ /* 0x000fe20000000800 */
[----:B------:R-:W0:Y:S01]  /*0010*/  S2R R11, SR_CTAID.X ;  /* 0x00000000000b7919 */ /* 0x000e220000002500 */
[----:B------:R-:W0:Y:S06]  /*0020*/  LDCU UR4, c[0x0][0x360] ;  /* 0x00006c00ff0477ac */ /* 0x000e2c0008000800 */
[----:B------:R-:W1:Y:S01]  /*0030*/  LDC.64 R4, c[0x0][0x380] ;  /* 0x0000e000ff047b82 */ /* 0x000e620000000a00 */
[----:B------:R-:W-:Y:S01]  /*0040*/  BSSY.RECONVERGENT B0, `(.L_x_16) ;  /* 0x0000011000007945 */ /* 0x000fe20003800200 */
[----:B------:R-:W2:Y:S01]  /*0050*/  S2R R8, SR_TID.X ;  /* 0x0000000000087919 */ /* 0x000ea20000002100 */
[----:B------:R-:W3:Y:S01]  /*0060*/  LDCU UR5, c[0x0][0x390] ;  /* 0x00007200ff0577ac */ /* 0x000ee20008000800 */
[----:B------:R-:W4:Y:S01]  /*0070*/  LDCU.64 UR6, c[0x0][0x358] ;  /* 0x00006b00ff0677ac */ /* 0x000f220008000a00 */
[----:B0-----:R-:W-:-:S05]  /*0080*/  IMAD R0, R11, UR4, RZ ;  /* 0x000000040b007c24 */ /* 0x001fca000f8e02ff */
[----:B------:R-:W-:-:S04]  /*0090*/  SHF.L.U32 R3, R0, 0x1, RZ ;  /* 0x0000000100037819 */ /* 0x000fc800000006ff */
[C---:B--2---:R-:W-:Y:S01]  /*00a0*/  IADD3 R7, PT, PT, R3.reuse, UR4, R8 ;  /* 0x0000000403077c10 */ /* 0x044fe2000fffe008 */
[----:B-1----:R-:W-:-:S03]  /*00b0*/  IMAD.WIDE R2, R3, 0x4, R4 ;  /* 0x0000000403027825 */ /* 0x002fc600078e0204 */
[----:B---3--:R-:W-:-:S13]  /*00c0*/  ISETP.GE.U32.AND P0, PT, R7, UR5, PT ;  /* 0x0000000507007c0c */ /* 0x008fda000bf06070 */
[----:B----4-:R-:W-:Y:S05]  /*00d0*/  @P0 BRA `(.L_x_17) ;  /* 0x00000000001c0947 */ /* 0x010fea0003800000 */
[----:B------:R-:W-:Y:S01]  /*00e0*/  LEA R6, P0, R8, R2, 0x2 ;  /* 0x0000000208067211 */ /* 0x000fe200078010ff */
[----:B------:R-:W-:-:S03]  /*00f0*/  IMAD.WIDE.U32 R4, R7, 0x4, R4 ;  /* 0x0000000407047825 */ /* 0x000fc600078e0004 */
[----:B------:R-:W-:-:S03]  /*0100*/  IADD3.X R7, PT, PT, RZ, R3, RZ, P0, !PT ;  /* 0x00000003ff077210 */ /* 0x000fc600007fe4ff */
[----:B------:R-:W2:Y:S04]  /*0110*/  LDG.E R4, desc[UR6][R4.64] ;  /* 0x0000000604047981 */ /* 0x000ea8000c1e1900 */
[----:B------:R-:W2:Y:S02]  /*0120*/  LDG.E R9, desc[UR6][R6.64] ;  /* 0x0000000606097981 */ /* 0x000ea4000c1e1900 */
[----:B--2---:R-:W-:-:S05]  /*0130*/  IADD3 R9, PT, PT, R4, R9, RZ ;  /* 0x0000000904097210 */ /* 0x004fca0007ffe0ff */
[----:B------:R0:W-:Y:S02]  /*0140*/  STG.E desc[UR6][R6.64], R9 ;  /* 0x0000000906007986 */ /* 0x0001e4000c101906 */
.L_x_17:
[----:B------:R-:W-:Y:S05]  /*0150*/  BSYNC.RECONVERGENT B0 ;  /* 0x0000000000007941 */ /* 0x000fea0003800200 */
.L_x_16:
[----:B------:R-:W-:Y:S01]  /*0160*/  BAR.SYNC.DEFER_BLOCKING 0x0 ;  /* 0x0000000000007b1d */ /* 0x000fe20000010000 */
[----:B------:R-:W-:-:S09]  /*0170*/  UISETP.GE.U32.AND UP0, UPT, UR4, 0x2, UPT ;  /* 0x000000020400788c */ /* 0x000fd2000bf06070 */
[----:B------:R-:W-:Y:S05]  /*0180*/  BRA.U !UP0, `(.L_x_18) ;  /* 0x0000000108347547 */ /* 0x000fea000b800000 */
.L_x_21:
[----:B------:R-:W-:Y:S01]  /*0190*/  USHF.R.U32.HI UR5, URZ, 0x1, UR4 ;  /* 0x00000001ff057899 */ /* 0x000fe20008011604 */
[----:B------:R-:W-:Y:S05]  /*01a0*/  BSSY.RECONVERGENT B0, `(.L_x_19) ;  /* 0x0000007000007945 */ /* 0x000fea0003800200 */
[----:B------:R-:W-:-:S13]  /*01b0*/  ISETP.GE.U32.AND P0, PT, R8, UR5, PT ;  /* 0x0000000508007c0c */ /* 0x000fda000bf06070 */
[----:B------:R-:W-:Y:S05]  /*01c0*/  @P0 BRA `(.L_x_20) ;  /* 0x0000000000100947 */ /* 0x000fea0003800000 */
[----:B------:R-:W-:-:S05]  /*01d0*/  IADD3 R5, PT, PT, R8, UR5, RZ ;  /* 0x0000000508057c10 */ /* 0x000fca000fffe0ff */
[----:B------:R-:W-:-:S06]  /*01e0*/  IMAD.WIDE.U32 R4, R5, 0x4, R2 ;  /* 0x0000000405047825 */ /* 0x000fcc00078e0002 */
[----:B------:R-:W2:Y:S02]  /*01f0*/  LDG.E R5, desc[UR6][R4.64] ;  /* 0x0000000604057981 */ /* 0x000ea4000c1e1900 */
[----:B--2---:R-:W-:-:S07]  /*0200*/  IMAD.WIDE R2, R5, 0x4, R2 ;  /* 0x0000000405027825 */ /* 0x004fce00078e0202 */
.L_x_20:
[----:B------:R-:W-:Y:S05]  /*0210*/  BSYNC.RECONVERGENT B0 ;  /* 0x0000000000007941 */ /* 0x000fea0003800200 */
.L_x_19:
[----:B------:R-:W-:Y:S01]  /*0220*/  BAR.SYNC.DEFER_BLOCKING 0x0 ;  /* 0x0000000000007b1d */ /* 0x000fe20000010000 */
[----:B------:R-:W-:-:S05]  /*0230*/  UISETP.GT.U32.AND UP0, UPT, UR4, 0x3, UPT ;  /* 0x000000030400788c */ /* 0x000fca000bf04070 */
[----:B------:R-:W-:-:S04]  /*0240*/  UMOV UR4, UR5 ;  /* 0x0000000500047c82 */ /* 0x000fc80008000000 */
[----:B------:R-:W-:Y:S05]  /*0250*/  BRA.U UP0, `(.L_x_21) ;  /* 0xfffffffd00cc7547 */ /* 0x000fea000b83ffff */
.L_x_18:
[----:B------:R-:W-:-:S13]  /*0260*/  ISETP.NE.AND P0, PT, R8, RZ, PT ;  /* 0x000000ff0800720c */ /* 0x000fda0003f05270 */
[----:B------:R-:W-:Y:S05]  /*0270*/  @P0 EXIT ;  /* 0x000000000000094d */ /* 0x000fea0003800000 */
[----:B------:R-:W2:Y:S01]  /*0280*/  LDG.E R3, desc[UR6][R2.64] ;  /* 0x0000000602037981 */ /* 0x000ea2000c1e1900 */
[----:B------:R-:W1:Y:S02]  /*0290*/  LDC.64 R4, c[0x0][0x388] ;  /* 0x0000e200ff047b82 */ /* 0x000e640000000a00 */
[----:B-1----:R-:W-:-:S05]  /*02a0*/  IMAD.WIDE.U32 R4, R11, 0x4, R4 ;  /* 0x000000040b047825 */ /* 0x002fca00078e0004 */
[----:B--2---:R-:W-:Y:S01]  /*02b0*/  STG.E desc[UR6][R4.64], R3 ;  /* 0x0000000304007986 */ /* 0x004fe2000c101906 */
[----:B------:R-:W-:Y:S05]  /*02c0*/  EXIT ;  /* 0x000000000000794d */ /* 0x000fea0003800000 */
.L_x_22:
        /* <DEDUP_REMOVED lines=11> */
.L_x_25:


//--------------------- .nv.shared.reserved.0     --------------------------
	.section	.nv.shared.reserved.0,"aw",@nobits
	.weak		__nv_reservedSMEM_offset_0_alias
	.size		__nv_reservedSMEM_offset_0_alias, 0, 64
	.other		__nv_reservedSMEM_offset_0_alias,@"STO_CUDA_RESERVED_SHARED STV_DEFAULT"
__nv_reservedSMEM_offset_0_alias:
	.zero		0
	.zero		64


//--------------------- .nv.constant0._Z19mediaUnrollCompleteP8patientsS0_ --------------------------
	.section	.nv.constant0._Z19mediaUnrollCompleteP8patientsS0_,"a",@progbits
	.sectionflags	@""
	.align	4
.nv.constant0._Z19mediaUnrollCompleteP8patientsS0_:
	.zero		912


//--------------------- .nv.constant0._Z18unrolling_completePiS_i --------------------------
	.section	.nv.constant0._Z18unrolling_completePiS_i,"a",@progbits
	.sectionflags	@""
	.align	4
.nv.constant0._Z18unrolling_completePiS_i:
	.zero		916


//--------------------- .nv.constant0._Z6unrollPiS_i --------------------------
	.section	.nv.constant0._Z6unrollPiS_i,"a",@progbits
	.sectionflags	@""
	.align	4
.nv.constant0._Z6unrollPiS_i:
	.zero		916


//--------------------- SYMBOLS --------------------------

	.type		.nv.reservedSmem.offset0,@object
	.size		.nv.reservedSmem.offset0,0x4
